// auto-generated by cutlass_sweep.gemm — config: {"arch": "sm_100", "cluster_m": 1, "cluster_n": 2, "dtype": "tf32", "dtype_b": "tf32", "layout": "nt", "stages": 0, "tile_k": 64, "tile_m": 64, "tile_n": 64}
#include "cutlass/cutlass.h"
#include "cutlass/gemm/collective/collective_builder.hpp"
#include "cutlass/gemm/device/gemm_universal_adapter.h"
#include "cutlass/gemm/kernel/gemm_universal.hpp"
#include "cutlass/epilogue/collective/collective_builder.hpp"

using ElemA = cutlass::tfloat32_t;
using ElemB = cutlass::tfloat32_t;
using ElemCD = cutlass::tfloat32_t;
using Acc  = float;
using TileShape    = cute::Shape<cute::_64, cute::_64, cute::_64>;
using ClusterShape = cute::Shape<cute::_1, cute::_2, cute::_1>;

using CollectiveEpilogue = typename cutlass::epilogue::collective::CollectiveBuilder<
    cutlass::arch::Sm100, cutlass::arch::OpClassTensorOp,
    TileShape, ClusterShape,
    cutlass::epilogue::collective::EpilogueTileAuto,
    Acc, Acc,
    ElemCD, cutlass::layout::RowMajor, 128 / cutlass::sizeof_bits<ElemCD>::value,
    ElemCD, cutlass::layout::RowMajor, 128 / cutlass::sizeof_bits<ElemCD>::value,
    cutlass::epilogue::collective::EpilogueScheduleAuto
  >::CollectiveOp;

using CollectiveMainloop = typename cutlass::gemm::collective::CollectiveBuilder<
    cutlass::arch::Sm100, cutlass::arch::OpClassTensorOp,
    ElemA, cutlass::layout::RowMajor, 128 / cutlass::sizeof_bits<ElemA>::value,
    ElemB, cutlass::layout::ColumnMajor, 128 / cutlass::sizeof_bits<ElemB>::value,
    Acc,
    TileShape, ClusterShape,
    cutlass::gemm::collective::StageCountAutoCarveout<static_cast<int>(sizeof(typename CollectiveEpilogue::SharedStorage))>,
    cutlass::gemm::collective::KernelScheduleAuto
  >::CollectiveOp;

using GemmKernel = cutlass::gemm::kernel::GemmUniversal<
    cute::Shape<int,int,int,int>,
    CollectiveMainloop,
    CollectiveEpilogue
>;
using Gemm = cutlass::gemm::device::GemmUniversalAdapter<GemmKernel>;

// Force the device kernel symbol into the cubin without needing a host main.
auto* _anchor = &cutlass::device_kernel<GemmKernel>;


// ===== COMPILED SASS (sm_100a) =====

	.target	sm_100a

	.elftype	@"ET_EXEC"


//--------------------- .note.nv.tkinfo           --------------------------
	.section	.note.nv.tkinfo,"",@"SHT_NOTE"
	.sectionflags	@"SHF_NOTE_NV_TKINFO"
	.tkinfo
        /*0018*/ 	.word	0x00000002
        /*0030*/ 	.string	""
        /*0030*/ 	.string	"ptxas"
        /*0030*/ 	.string	"Cuda compilation tools, release 13.0, V13.0.88"
        /*0030*/ 	.string	"Build cuda_13.0.r13.0/compiler.36424714_0"
        /*0030*/ 	.string	"-arch sm_100a -m 64 "



//--------------------- .note.nv.cuinfo           --------------------------
	.section	.note.nv.cuinfo,"",@"SHT_NOTE"
	.sectionflags	@"SHF_NOTE_NV_CUINFO"
        /*0018*/ 	.short	0x0002
        /*001a*/ 	.short	0x0064
        /*001c*/ 	.short	0x0082
	.zero		2


//--------------------- .nv.info                  --------------------------
	.section	.nv.info,"",@"SHT_CUDA_INFO"
	.align	4


	//----- nvinfo : EIATTR_REGCOUNT
	.align		4
        /*0000*/ 	.byte	0x04, 0x2f
        /*0002*/ 	.short	(.L_19 - .L_18)
	.align		4
.L_18:
        /*0004*/ 	.word	index@(_ZN7cutlass13device_kernelINS_4gemm6kernel13GemmUniversalIN4cute5tupleIJiiiiEEENS1_10collective13CollectiveMmaINS1_35MainloopSm100TmaUmmaWarpSpecializedILi6ELi2ELi4ENS5_IJNS4_1CILi1EEENSA_ILi2EEESB_EEEEENS5_IJNSA_ILi64EEESF_SF_EEENS_10tfloat32_tENS5_IJlSB_lEEESH_SI_NS4_8TiledMMAINS4_8MMA_AtomIJNS4_17SM100_MMA_TF32_SSISH_SH_fLi64ELi64ELNS4_4UMMA5MajorE0ELSN_0ELNSM_7ScaleInE0ELSO_0EEEEEENS4_6LayoutINS5_IJSB_SB_SB_EEENS5_IJNSA_ILi0EEEST_ST_EEEEENS5_IJNS4_10UnderscoreESW_SW_EEEEENS4_23SM90_TMA_LOAD_MULTICASTENS4_14ComposedLayoutINS4_7SwizzleILi3ELi4ELi3EEENS4_18smem_ptr_flag_bitsILi32EEENSR_INS5_IJNSA_ILi8EEENSA_ILi32EEEEEENS5_IJS16_SB_EEEEEEEvNS4_8identityENS4_13SM90_TMA_LOADES1A_vS1B_EENS_8epilogue10collective18CollectiveEpilogueINS1E_23Sm100TmaWarpSpecializedILi3ELi2ELi16ELb1ELb0EEEJSG_NS5_IJNSR_ISF_SB_EENSR_IS16_SB_EEEEESH_SI_SH_SI_NS1E_6fusion15FusionCallbacksIS1I_NS1M_17LinearCombinationISH_fSH_fLNS_15FloatRoundStyleE2EEESG_S1L_JEEENS4_5SM1004TMEM4LOAD26SM100_TMEM_LOAD_16dp128b8xES1C_S1A_NS4_17SM75_U32x4_LDSM_NENS4_14SM90_TMA_STOREES1A_NS4_17SM90_U32x4_STSM_NENS4_39AutoVectorizingCopyWithAssumedAlignmentILi128EEEEEEvvEEEEvNT_6ParamsE)
        /*0008*/ 	.word	0x00000050


	//----- nvinfo : EIATTR_FRAME_SIZE
	.align		4
.L_19:
        /*000c*/ 	.byte	0x04, 0x11
        /*000e*/ 	.short	(.L_21 - .L_20)
	.align		4
.L_20:
        /*0010*/ 	.word	index@($__internal_2_$__cuda_sm10x_tcgen05_guardrail_trap_unallocated_columns_being_dealloced)
        /*0014*/ 	.word	0x00000000


	//----- nvinfo : EIATTR_FRAME_SIZE
	.align		4
.L_21:
        /*0018*/ 	.byte	0x04, 0x11
        /*001a*/ 	.short	(.L_23 - .L_22)
	.align		4
.L_22:
        /*001c*/ 	.word	index@($__internal_1_$__cuda_sm10x_tcgen05_guardrail_trap_phase_invalid_during_alloc)
        /*0020*/ 	.word	0x00000000


	//----- nvinfo : EIATTR_FRAME_SIZE
	.align		4
.L_23:
        /*0024*/ 	.byte	0x04, 0x11
        /*0026*/ 	.short	(.L_25 - .L_24)
	.align		4
.L_24:
        /*0028*/ 	.word	index@($__internal_0_$__cuda_sm10x_tcgen05_guardrail_trap_col_being_dealloced_not_returned_by_alloc)
        /*002c*/ 	.word	0x00000000


	//----- nvinfo : EIATTR_FRAME_SIZE
	.align		4
.L_25:
        /*0030*/ 	.byte	0x04, 0x11
        /*0032*/ 	.short	(.L_27 - .L_26)
	.align		4
.L_26:
        /*0034*/ 	.word	index@(_ZN7cutlass13device_kernelINS_4gemm6kernel13GemmUniversalIN4cute5tupleIJiiiiEEENS1_10collective13CollectiveMmaINS1_35MainloopSm100TmaUmmaWarpSpecializedILi6ELi2ELi4ENS5_IJNS4_1CILi1EEENSA_ILi2EEESB_EEEEENS5_IJNSA_ILi64EEESF_SF_EEENS_10tfloat32_tENS5_IJlSB_lEEESH_SI_NS4_8TiledMMAINS4_8MMA_AtomIJNS4_17SM100_MMA_TF32_SSISH_SH_fLi64ELi64ELNS4_4UMMA5MajorE0ELSN_0ELNSM_7ScaleInE0ELSO_0EEEEEENS4_6LayoutINS5_IJSB_SB_SB_EEENS5_IJNSA_ILi0EEEST_ST_EEEEENS5_IJNS4_10UnderscoreESW_SW_EEEEENS4_23SM90_TMA_LOAD_MULTICASTENS4_14ComposedLayoutINS4_7SwizzleILi3ELi4ELi3EEENS4_18smem_ptr_flag_bitsILi32EEENSR_INS5_IJNSA_ILi8EEENSA_ILi32EEEEEENS5_IJS16_SB_EEEEEEEvNS4_8identityENS4_13SM90_TMA_LOADES1A_vS1B_EENS_8epilogue10collective18CollectiveEpilogueINS1E_23Sm100TmaWarpSpecializedILi3ELi2ELi16ELb1ELb0EEEJSG_NS5_IJNSR_ISF_SB_EENSR_IS16_SB_EEEEESH_SI_SH_SI_NS1E_6fusion15FusionCallbacksIS1I_NS1M_17LinearCombinationISH_fSH_fLNS_15FloatRoundStyleE2EEESG_S1L_JEEENS4_5SM1004TMEM4LOAD26SM100_TMEM_LOAD_16dp128b8xES1C_S1A_NS4_17SM75_U32x4_LDSM_NENS4_14SM90_TMA_STOREES1A_NS4_17SM90_U32x4_STSM_NENS4_39AutoVectorizingCopyWithAssumedAlignmentILi128EEEEEEvvEEEEvNT_6ParamsE)
        /*0038*/ 	.word	0x00000000


	//----- nvinfo : EIATTR_MIN_STACK_SIZE
	.align		4
.L_27:
        /*003c*/ 	.byte	0x04, 0x12
        /*003e*/ 	.short	(.L_29 - .L_28)
	.align		4
.L_28:
        /*0040*/ 	.word	index@(_ZN7cutlass13device_kernelINS_4gemm6kernel13GemmUniversalIN4cute5tupleIJiiiiEEENS1_10collective13CollectiveMmaINS1_35MainloopSm100TmaUmmaWarpSpecializedILi6ELi2ELi4ENS5_IJNS4_1CILi1EEENSA_ILi2EEESB_EEEEENS5_IJNSA_ILi64EEESF_SF_EEENS_10tfloat32_tENS5_IJlSB_lEEESH_SI_NS4_8TiledMMAINS4_8MMA_AtomIJNS4_17SM100_MMA_TF32_SSISH_SH_fLi64ELi64ELNS4_4UMMA5MajorE0ELSN_0ELNSM_7ScaleInE0ELSO_0EEEEEENS4_6LayoutINS5_IJSB_SB_SB_EEENS5_IJNSA_ILi0EEEST_ST_EEEEENS5_IJNS4_10UnderscoreESW_SW_EEEEENS4_23SM90_TMA_LOAD_MULTICASTENS4_14ComposedLayoutINS4_7SwizzleILi3ELi4ELi3EEENS4_18smem_ptr_flag_bitsILi32EEENSR_INS5_IJNSA_ILi8EEENSA_ILi32EEEEEENS5_IJS16_SB_EEEEEEEvNS4_8identityENS4_13SM90_TMA_LOADES1A_vS1B_EENS_8epilogue10collective18CollectiveEpilogueINS1E_23Sm100TmaWarpSpecializedILi3ELi2ELi16ELb1ELb0EEEJSG_NS5_IJNSR_ISF_SB_EENSR_IS16_SB_EEEEESH_SI_SH_SI_NS1E_6fusion15FusionCallbacksIS1I_NS1M_17LinearCombinationISH_fSH_fLNS_15FloatRoundStyleE2EEESG_S1L_JEEENS4_5SM1004TMEM4LOAD26SM100_TMEM_LOAD_16dp128b8xES1C_S1A_NS4_17SM75_U32x4_LDSM_NENS4_14SM90_TMA_STOREES1A_NS4_17SM90_U32x4_STSM_NENS4_39AutoVectorizingCopyWithAssumedAlignmentILi128EEEEEEvvEEEEvNT_6ParamsE)
        /*0044*/ 	.word	0x00000000
.L_29:


//--------------------- .nv.compat                --------------------------
	.section	.nv.compat,"",@"SHT_CUDA_COMPAT_INFO"
	.align	4
        /*0000*/ 	.byte	0x02, 0x09, 0x01, 0x00, 0x02, 0x02, 0x02, 0x00, 0x02, 0x05, 0x05, 0x00, 0x03, 0x07, 0x01, 0x01
        /*0010*/ 	.byte	0x02, 0x03, 0x01, 0x00, 0x02, 0x06, 0x01, 0x00, 0x04, 0x0b, 0x08, 0x00, 0x09, 0x00, 0x00, 0x00
        /*0020*/ 	.byte	0x00, 0x00, 0x00, 0x00


//--------------------- .nv.info._ZN7cutlass13device_kernelINS_4gemm6kernel13GemmUniversalIN4cute5tupleIJiiiiEEENS1_10collective13CollectiveMmaINS1_35MainloopSm100TmaUmmaWarpSpecializedILi6ELi2ELi4ENS5_IJNS4_1CILi1EEENSA_ILi2EEESB_EEEEENS5_IJNSA_ILi64EEESF_SF_EEENS_10tfloat32_tENS5_IJlSB_lEEESH_SI_NS4_8TiledMMAINS4_8MMA_AtomIJNS4_17SM100_MMA_TF32_SSISH_SH_fLi64ELi64ELNS4_4UMMA5MajorE0ELSN_0ELNSM_7ScaleInE0ELSO_0EEEEEENS4_6LayoutINS5_IJSB_SB_SB_EEENS5_IJNSA_ILi0EEEST_ST_EEEEENS5_IJNS4_10UnderscoreESW_SW_EEEEENS4_23SM90_TMA_LOAD_MULTICASTENS4_14ComposedLayoutINS4_7SwizzleILi3ELi4ELi3EEENS4_18smem_ptr_flag_bitsILi32EEENSR_INS5_IJNSA_ILi8EEENSA_ILi32EEEEEENS5_IJS16_SB_EEEEEEEvNS4_8identityENS4_13SM90_TMA_LOADES1A_vS1B_EENS_8epilogue10collective18CollectiveEpilogueINS1E_23Sm100TmaWarpSpecializedILi3ELi2ELi16ELb1ELb0EEEJSG_NS5_IJNSR_ISF_SB_EENSR_IS16_SB_EEEEESH_SI_SH_SI_NS1E_6fusion15FusionCallbacksIS1I_NS1M_17LinearCombinationISH_fSH_fLNS_15FloatRoundStyleE2EEESG_S1L_JEEENS4_5SM1004TMEM4LOAD26SM100_TMEM_LOAD_16dp128b8xES1C_S1A_NS4_17SM75_U32x4_LDSM_NENS4_14SM90_TMA_STOREES1A_NS4_17SM90_U32x4_STSM_NENS4_39AutoVectorizingCopyWithAssumedAlignmentILi128EEEEEEvvEEEEvNT_6ParamsE --------------------------
	.section	.nv.info._ZN7cutlass13device_kernelINS_4gemm6kernel13GemmUniversalIN4cute5tupleIJiiiiEEENS1_10collective13CollectiveMmaINS1_35MainloopSm100TmaUmmaWarpSpecializedILi6ELi2ELi4ENS5_IJNS4_1CILi1EEENSA_ILi2EEESB_EEEEENS5_IJNSA_ILi64EEESF_SF_EEENS_10tfloat32_tENS5_IJlSB_lEEESH_SI_NS4_8TiledMMAINS4_8MMA_AtomIJNS4_17SM100_MMA_TF32_SSISH_SH_fLi64ELi64ELNS4_4UMMA5MajorE0ELSN_0ELNSM_7ScaleInE0ELSO_0EEEEEENS4_6LayoutINS5_IJSB_SB_SB_EEENS5_IJNSA_ILi0EEEST_ST_EEEEENS5_IJNS4_10UnderscoreESW_SW_EEEEENS4_23SM90_TMA_LOAD_MULTICASTENS4_14ComposedLayoutINS4_7SwizzleILi3ELi4ELi3EEENS4_18smem_ptr_flag_bitsILi32EEENSR_INS5_IJNSA_ILi8EEENSA_ILi32EEEEEENS5_IJS16_SB_EEEEEEEvNS4_8identityENS4_13SM90_TMA_LOADES1A_vS1B_EENS_8epilogue10collective18CollectiveEpilogueINS1E_23Sm100TmaWarpSpecializedILi3ELi2ELi16ELb1ELb0EEEJSG_NS5_IJNSR_ISF_SB_EENSR_IS16_SB_EEEEESH_SI_SH_SI_NS1E_6fusion15FusionCallbacksIS1I_NS1M_17LinearCombinationISH_fSH_fLNS_15FloatRoundStyleE2EEESG_S1L_JEEENS4_5SM1004TMEM4LOAD26SM100_TMEM_LOAD_16dp128b8xES1C_S1A_NS4_17SM75_U32x4_LDSM_NENS4_14SM90_TMA_STOREES1A_NS4_17SM90_U32x4_STSM_NENS4_39AutoVectorizingCopyWithAssumedAlignmentILi128EEEEEEvvEEEEvNT_6ParamsE,"",@"SHT_CUDA_INFO"
	.sectionflags	@""
	.align	4


	//----- nvinfo : EIATTR_CUDA_API_VERSION
	.align		4
        /*0000*/ 	.byte	0x04, 0x37
        /*0002*/ 	.short	(.L_31 - .L_30)
.L_30:
        /*0004*/ 	.word	0x00000082


	//----- nvinfo : EIATTR_KPARAM_INFO
	.align		4
.L_31:
        /*0008*/ 	.byte	0x04, 0x17
        /*000a*/ 	.short	(.L_33 - .L_32)
.L_32:
        /*000c*/ 	.word	0x00000000
        /*0010*/ 	.short	0x0000
        /*0012*/ 	.short	0x0000
        /*0014*/ 	.byte	0x00, 0xf0, 0x01, 0x20


	//----- nvinfo : EIATTR_AT_ENTRY_FRAGMENTS
	.align		4
.L_33:
        /*0018*/ 	.byte	0x04, 0x4f
        /*001a*/ 	.short	(.L_35 - .L_34)


	//   ....[0]....
.L_34:
        /*001c*/ 	.word	0x00000006


	//----- nvinfo : EIATTR_RESERVED_SMEM_USED
	.align		4
.L_35:
        /*0020*/ 	.byte	0x01, 0x41
	.zero		2


	//----- nvinfo : EIATTR_SPARSE_MMA_MASK
	.align		4
        /*0024*/ 	.byte	0x03, 0x50
        /*0026*/ 	.short	0x0000


	//----- nvinfo : EIATTR_TCGEN05_1CTA_USED
	.align		4
        /*0028*/ 	.byte	0x01, 0x51
	.zero		2


	//----- nvinfo : EIATTR_MAXREG_COUNT
	.align		4
        /*002c*/ 	.byte	0x03, 0x1b
        /*002e*/ 	.short	0x00ff


	//----- nvinfo : EIATTR_NUM_BARRIERS
	.align		4
        /*0030*/ 	.byte	0x02, 0x4c
        /*0032*/ 	.byte	0x07
	.zero		1


	//----- nvinfo : EIATTR_EXTERNS
	.align		4
        /*0034*/ 	.byte	0x04, 0x0f
        /*0036*/ 	.short	(.L_37 - .L_36)


	//   ....[0]....
	.align		4
.L_36:
        /*0038*/ 	.word	index@(__assertfail)


	//----- nvinfo : EIATTR_MERCURY_ISA_VERSION
	.align		4
.L_37:
        /*003c*/ 	.byte	0x03, 0x5f
        /*003e*/ 	.short	0x0101


	//----- nvinfo : EIATTR_INT_WARP_WIDE_INSTR_OFFSETS
	.align		4
        /*0040*/ 	.byte	0x04, 0x31
        /*0042*/ 	.short	(.L_39 - .L_38)


	//   ....[0]....
.L_38:
        /*0044*/ 	.word	0x000041a0


	//   ....[1]....
        /*0048*/ 	.word	0x000041d0


	//   ....[2]....
        /*004c*/ 	.word	0x000041f0


	//   ....[3]....
        /*0050*/ 	.word	0x00004dc0


	//   ....[4]....
        /*0054*/ 	.word	0x00004e40


	//   ....[5]....
        /*0058*/ 	.word	0x00004f40


	//   ....[6]....
        /*005c*/ 	.word	0x00005050


	//----- nvinfo : EIATTR_COOP_GROUP_MASK_REGIDS
	.align		4
.L_39:
        /*0060*/ 	.byte	0x04, 0x29
        /*0062*/ 	.short	(.L_41 - .L_40)


	//   ....[0]....
.L_40:
        /*0064*/ 	.word	0xffffffff


	//   ....[1]....
        /*0068*/ 	.word	0xffffffff


	//   ....[2]....
        /*006c*/ 	.word	0xffffffff


	//   ....[3]....
        /*0070*/ 	.word	0xffffffff


	//   ....[4]....
        /*0074*/ 	.word	0xffffffff


	//   ....[5]....
        /*0078*/ 	.word	0xffffffff


	//   ....[6]....
        /*007c*/ 	.word	0xffffffff


	//   ....[7]....
        /*0080*/ 	.word	0xffffffff


	//   ....[8]....
        /*0084*/ 	.word	0xffffffff


	//   ....[9]....
        /*0088*/ 	.word	0xffffffff


	//   ....[10]....
        /*008c*/ 	.word	0xffffffff


	//   ....[11]....
        /*0090*/ 	.word	0xffffffff


	//   ....[12]....
        /*0094*/ 	.word	0xffffffff


	//   ....[13]....
        /*0098*/ 	.word	0xffffffff


	//----- nvinfo : EIATTR_COOP_GROUP_INSTR_OFFSETS
	.align		4
.L_41:
        /*009c*/ 	.byte	0x04, 0x28
        /*009e*/ 	.short	(.L_43 - .L_42)


	//   ....[0]....
.L_42:
        /*00a0*/ 	.word	0x00000080


	//   ....[1]....
        /*00a4*/ 	.word	0x000004f0


	//   ....[2]....
        /*00a8*/ 	.word	0x000006e0


	//   ....[3]....
        /*00ac*/ 	.word	0x00000860


	//   ....[4]....
        /*00b0*/ 	.word	0x00000960


	//   ....[5]....
        /*00b4*/ 	.word	0x00000ad0


	//   ....[6]....
        /*00b8*/ 	.word	0x00000c70


	//   ....[7]....
        /*00bc*/ 	.word	0x00000e20


	//   ....[8]....
        /*00c0*/ 	.word	0x000021f0


	//   ....[9]....
        /*00c4*/ 	.word	0x000031d0


	//   ....[10]....
        /*00c8*/ 	.word	0x000033e0


	//   ....[11]....
        /*00cc*/ 	.word	0x00003410


	//   ....[12]....
        /*00d0*/ 	.word	0x00004080


	//   ....[13]....
        /*00d4*/ 	.word	0x000042b0


	//----- nvinfo : EIATTR_VRC_CTA_INIT_COUNT
	.align		4
.L_43:
        /*00d8*/ 	.byte	0x02, 0x4a
        /*00da*/ 	.byte	0x80
	.zero		1


	//----- nvinfo : EIATTR_SYSCALL_OFFSETS
	.align		4
        /*00dc*/ 	.byte	0x04, 0x46
        /*00de*/ 	.short	(.L_45 - .L_44)


	//   ....[0]....
.L_44:
        /*00e0*/ 	.word	0x00005d60


	//   ....[1]....
        /*00e4*/ 	.word	0x00005e50


	//   ....[2]....
        /*00e8*/ 	.word	0x00006770


	//   ....[3]....
        /*00ec*/ 	.word	0x000071d0


	//----- nvinfo : EIATTR_MBARRIER_INSTR_OFFSETS
	.align		4
.L_45:
        /*00f0*/ 	.byte	0x04, 0x39
        /*00f2*/ 	.short	(.L_47 - .L_46)


	//   ....[0]....
.L_46:
        /*00f4*/ 	.word	0x00000610
        /*00f8*/ 	.word	0x000000ff
        /*00fc*/ 	.word	0x00000000
        /*0100*/ 	.short	0x0100
        /*0102*/ 	.byte	0x04
	.zero		1


	//   ....[1]....
        /*0104*/ 	.word	0x00000620
        /*0108*/ 	.word	0x000000ff
        /*010c*/ 	.word	0x00000030
        /*0110*/ 	.short	0x0100
        /*0112*/ 	.byte	0x04
	.zero		1


	//   ....[2]....
        /*0114*/ 	.word	0x00000630
        /*0118*/ 	.word	0x000000ff
        /*011c*/ 	.word	0x00000008
        /*0120*/ 	.short	0x0100
        /*0122*/ 	.byte	0x04
	.zero		1


	//   ....[3]....
        /*0124*/ 	.word	0x00000640
        /*0128*/ 	.word	0x000000ff
        /*012c*/ 	.word	0x00000038
        /*0130*/ 	.short	0x0100
        /*0132*/ 	.byte	0x04
	.zero		1


	//   ....[4]....
        /*0134*/ 	.word	0x00000650
        /*0138*/ 	.word	0x000000ff
        /*013c*/ 	.word	0x00000010
        /*0140*/ 	.short	0x0100
        /*0142*/ 	.byte	0x04
	.zero		1


	//   ....[5]....
        /*0144*/ 	.word	0x00000660
        /*0148*/ 	.word	0x000000ff
        /*014c*/ 	.word	0x00000040
        /*0150*/ 	.short	0x0100
        /*0152*/ 	.byte	0x04
	.zero		1


	//   ....[6]....
        /*0154*/ 	.word	0x00000670
        /*0158*/ 	.word	0x000000ff
        /*015c*/ 	.word	0x00000018
        /*0160*/ 	.short	0x0100
        /*0162*/ 	.byte	0x04
	.zero		1


	//   ....[7]....
        /*0164*/ 	.word	0x00000680
        /*0168*/ 	.word	0x000000ff
        /*016c*/ 	.word	0x00000048
        /*0170*/ 	.short	0x0100
        /*0172*/ 	.byte	0x04
	.zero		1


	//   ....[8]....
        /*0174*/ 	.word	0x00000690
        /*0178*/ 	.word	0x000000ff
        /*017c*/ 	.word	0x00000020
        /*0180*/ 	.short	0x0100
        /*0182*/ 	.byte	0x04
	.zero		1


	//   ....[9]....
        /*0184*/ 	.word	0x000006a0
        /*0188*/ 	.word	0x000000ff
        /*018c*/ 	.word	0x00000050
        /*0190*/ 	.short	0x0100
        /*0192*/ 	.byte	0x04
	.zero		1


	//   ....[10]....
        /*0194*/ 	.word	0x000006b0
        /*0198*/ 	.word	0x000000ff
        /*019c*/ 	.word	0x00000028
        /*01a0*/ 	.short	0x0100
        /*01a2*/ 	.byte	0x04
	.zero		1


	//   ....[11]....
        /*01a4*/ 	.word	0x000006c0
        /*01a8*/ 	.word	0x000000ff
        /*01ac*/ 	.word	0x00000058
        /*01b0*/ 	.short	0x0100
        /*01b2*/ 	.byte	0x04
	.zero		1


	//   ....[12]....
        /*01b4*/ 	.word	0x000007f0
        /*01b8*/ 	.word	0x000000ff
        /*01bc*/ 	.word	0x00000060
        /*01c0*/ 	.short	0x0100
        /*01c2*/ 	.byte	0x04
	.zero		1


	//   ....[13]....
        /*01c4*/ 	.word	0x00000800
        /*01c8*/ 	.word	0x000000ff
        /*01cc*/ 	.word	0x00000078
        /*01d0*/ 	.short	0x0100
        /*01d2*/ 	.byte	0x04
	.zero		1


	//   ....[14]....
        /*01d4*/ 	.word	0x00000810
        /*01d8*/ 	.word	0x000000ff
        /*01dc*/ 	.word	0x00000068
        /*01e0*/ 	.short	0x0100
        /*01e2*/ 	.byte	0x04
	.zero		1


	//   ....[15]....
        /*01e4*/ 	.word	0x00000820
        /*01e8*/ 	.word	0x000000ff
        /*01ec*/ 	.word	0x00000080
        /*01f0*/ 	.short	0x0100
        /*01f2*/ 	.byte	0x04
	.zero		1


	//   ....[16]....
        /*01f4*/ 	.word	0x00000830
        /*01f8*/ 	.word	0x000000ff
        /*01fc*/ 	.word	0x00000070
        /*0200*/ 	.short	0x0100
        /*0202*/ 	.byte	0x04
	.zero		1


	//   ....[17]....
        /*0204*/ 	.word	0x00000840
        /*0208*/ 	.word	0x000000ff
        /*020c*/ 	.word	0x00000088
        /*0210*/ 	.short	0x0100
        /*0212*/ 	.byte	0x04
	.zero		1


	//   ....[18]....
        /*0214*/ 	.word	0x00000930
        /*0218*/ 	.word	0x000000ff
        /*021c*/ 	.word	0x00000090
        /*0220*/ 	.short	0x0100
        /*0222*/ 	.byte	0x06
	.zero		1


	//   ....[19]....
        /*0224*/ 	.word	0x00000940
        /*0228*/ 	.word	0x000000ff
        /*022c*/ 	.word	0x00000098
        /*0230*/ 	.short	0x0100
        /*0232*/ 	.byte	0x06
	.zero		1


	//   ....[20]....
        /*0234*/ 	.word	0x00000a80
        /*0238*/ 	.word	0x000000ff
        /*023c*/ 	.word	0x000000a0
        /*0240*/ 	.short	0x0100
        /*0242*/ 	.byte	0x06
	.zero		1


	//   ....[21]....
        /*0244*/ 	.word	0x00000a90
        /*0248*/ 	.word	0x000000ff
        /*024c*/ 	.word	0x000000b0
        /*0250*/ 	.short	0x0100
        /*0252*/ 	.byte	0x06
	.zero		1


	//   ....[22]....
        /*0254*/ 	.word	0x00000aa0
        /*0258*/ 	.word	0x000000ff
        /*025c*/ 	.word	0x000000a8
        /*0260*/ 	.short	0x0100
        /*0262*/ 	.byte	0x06
	.zero		1


	//   ....[23]....
        /*0264*/ 	.word	0x00000ab0
        /*0268*/ 	.word	0x000000ff
        /*026c*/ 	.word	0x000000b8
        /*0270*/ 	.short	0x0100
        /*0272*/ 	.byte	0x06
	.zero		1


	//   ....[24]....
        /*0274*/ 	.word	0x00000be0
        /*0278*/ 	.word	0x000000ff
        /*027c*/ 	.word	0x000000c0
        /*0280*/ 	.short	0x0100
        /*0282*/ 	.byte	0x04
	.zero		1


	//   ....[25]....
        /*0284*/ 	.word	0x00000bf0
        /*0288*/ 	.word	0x000000ff
        /*028c*/ 	.word	0x000000e0
        /*0290*/ 	.short	0x0100
        /*0292*/ 	.byte	0x04
	.zero		1


	//   ....[26]....
        /*0294*/ 	.word	0x00000c00
        /*0298*/ 	.word	0x000000ff
        /*029c*/ 	.word	0x000000c8
        /*02a0*/ 	.short	0x0100
        /*02a2*/ 	.byte	0x04
	.zero		1


	//   ....[27]....
        /*02a4*/ 	.word	0x00000c10
        /*02a8*/ 	.word	0x000000ff
        /*02ac*/ 	.word	0x000000e8
        /*02b0*/ 	.short	0x0100
        /*02b2*/ 	.byte	0x04
	.zero		1


	//   ....[28]....
        /*02b4*/ 	.word	0x00000c20
        /*02b8*/ 	.word	0x000000ff
        /*02bc*/ 	.word	0x000000d0
        /*02c0*/ 	.short	0x0100
        /*02c2*/ 	.byte	0x04
	.zero		1


	//   ....[29]....
        /*02c4*/ 	.word	0x00000c30
        /*02c8*/ 	.word	0x000000ff
        /*02cc*/ 	.word	0x000000f0
        /*02d0*/ 	.short	0x0100
        /*02d2*/ 	.byte	0x04
	.zero		1


	//   ....[30]....
        /*02d4*/ 	.word	0x00000c40
        /*02d8*/ 	.word	0x000000ff
        /*02dc*/ 	.word	0x000000d8
        /*02e0*/ 	.short	0x0100
        /*02e2*/ 	.byte	0x04
	.zero		1


	//   ....[31]....
        /*02e4*/ 	.word	0x00000c50
        /*02e8*/ 	.word	0x000000ff
        /*02ec*/ 	.word	0x000000f8
        /*02f0*/ 	.short	0x0100
        /*02f2*/ 	.byte	0x04
	.zero		1


	//   ....[32]....
        /*02f4*/ 	.word	0x00000d40
        /*02f8*/ 	.word	0x000000ff
        /*02fc*/ 	.word	0x00000100
        /*0300*/ 	.short	0x0100
        /*0302*/ 	.byte	0x04
	.zero		1


	//   ....[33]....
        /*0304*/ 	.word	0x00000d50
        /*0308*/ 	.word	0x000000ff
        /*030c*/ 	.word	0x00000110
        /*0310*/ 	.short	0x0100
        /*0312*/ 	.byte	0x04
	.zero		1


	//   ....[34]....
        /*0314*/ 	.word	0x00000d60
        /*0318*/ 	.word	0x000000ff
        /*031c*/ 	.word	0x00000108
        /*0320*/ 	.short	0x0100
        /*0322*/ 	.byte	0x04
	.zero		1


	//   ....[35]....
        /*0324*/ 	.word	0x00000d70
        /*0328*/ 	.word	0x000000ff
        /*032c*/ 	.word	0x00000118
        /*0330*/ 	.short	0x0100
        /*0332*/ 	.byte	0x04
	.zero		1


	//   ....[36]....
        /*0334*/ 	.word	0x000018d0
        /*0338*/ 	.word	0x00000000
        /*033c*/ 	.word	0x00000110
        /*0340*/ 	.short	0x010a
        /*0342*/ 	.byte	0xff
	.zero		1


	//   ....[37]....
        /*0344*/ 	.word	0x00001900
        /*0348*/ 	.word	0x00000000
        /*034c*/ 	.word	0x00000100
        /*0350*/ 	.short	0x0101
        /*0352*/ 	.byte	0xff
	.zero		1


	//   ....[38]....
        /*0354*/ 	.word	0x000019d0
        /*0358*/ 	.word	0x000000ff
        /*035c*/ 	.word	0x00000030
        /*0360*/ 	.short	0x010a
        /*0362*/ 	.byte	0x04
	.zero		1


	//   ....[39]....
        /*0364*/ 	.word	0x00001a50
        /*0368*/ 	.word	0x000000ff
        /*036c*/ 	.word	0x00000030
        /*0370*/ 	.short	0x010a
        /*0372*/ 	.byte	0x21
	.zero		1


	//   ....[40]....
        /*0374*/ 	.word	0x00001bf0
        /*0378*/ 	.word	0x000000ff
        /*037c*/ 	.word	0x00000030
        /*0380*/ 	.short	0x010a
        /*0382*/ 	.byte	0x05
	.zero		1


	//   ....[41]....
        /*0384*/ 	.word	0x00001de0
        /*0388*/ 	.word	0x000000ff
        /*038c*/ 	.word	0x00000098
        /*0390*/ 	.short	0x0101
        /*0392*/ 	.byte	0x15
	.zero		1


	//   ....[42]....
        /*0394*/ 	.word	0x00001e00
        /*0398*/ 	.word	0x000000ff
        /*039c*/ 	.word	0x00000030
        /*03a0*/ 	.short	0x010a
        /*03a2*/ 	.byte	0x04
	.zero		1


	//   ....[43]....
        /*03a4*/ 	.word	0x00001e80
        /*03a8*/ 	.word	0x000000ff
        /*03ac*/ 	.word	0x00000030
        /*03b0*/ 	.short	0x010a
        /*03b2*/ 	.byte	0x21
	.zero		1


	//   ....[44]....
        /*03b4*/ 	.word	0x00002010
        /*03b8*/ 	.word	0x000000ff
        /*03bc*/ 	.word	0x00000030
        /*03c0*/ 	.short	0x010a
        /*03c2*/ 	.byte	0x05
	.zero		1


	//   ....[45]....
        /*03c4*/ 	.word	0x00002220
        /*03c8*/ 	.word	0x00000003
        /*03cc*/ 	.word	0x000000a0
        /*03d0*/ 	.short	0x010a
        /*03d2*/ 	.byte	0xff
	.zero		1


	//   ....[46]....
        /*03d4*/ 	.word	0x00002370
        /*03d8*/ 	.word	0x00000000
        /*03dc*/ 	.word	0x00000000
        /*03e0*/ 	.short	0x0101
        /*03e2*/ 	.byte	0xff
	.zero		1


	//   ....[47]....
        /*03e4*/ 	.word	0x00002930
        /*03e8*/ 	.word	0x000000ff
        /*03ec*/ 	.word	0x00000000
        /*03f0*/ 	.short	0x010a
        /*03f2*/ 	.byte	0x04
	.zero		1


	//   ....[48]....
        /*03f4*/ 	.word	0x000029c0
        /*03f8*/ 	.word	0x000000ff
        /*03fc*/ 	.word	0x00000000
        /*0400*/ 	.short	0x010a
        /*0402*/ 	.byte	0x05
	.zero		1


	//   ....[49]....
        /*0404*/ 	.word	0x00002a50
        /*0408*/ 	.word	0x000000ff
        /*040c*/ 	.word	0x00000000
        /*0410*/ 	.short	0x010a
        /*0412*/ 	.byte	0x05
	.zero		1


	//   ....[50]....
        /*0414*/ 	.word	0x00002ae0
        /*0418*/ 	.word	0x000000ff
        /*041c*/ 	.word	0x00000000
        /*0420*/ 	.short	0x010a
        /*0422*/ 	.byte	0x05
	.zero		1


	//   ....[51]....
        /*0424*/ 	.word	0x00002b70
        /*0428*/ 	.word	0x000000ff
        /*042c*/ 	.word	0x00000000
        /*0430*/ 	.short	0x010a
        /*0432*/ 	.byte	0x05
	.zero		1


	//   ....[52]....
        /*0434*/ 	.word	0x00002c10
        /*0438*/ 	.word	0x00000000
        /*043c*/ 	.word	0x00000000
        /*0440*/ 	.short	0x010a
        /*0442*/ 	.byte	0xff
	.zero		1


	//   ....[53]....
        /*0444*/ 	.word	0x00002d30
        /*0448*/ 	.word	0x00000002
        /*044c*/ 	.word	0x00000100
        /*0450*/ 	.short	0x010a
        /*0452*/ 	.byte	0xff
	.zero		1


	//   ....[54]....
        /*0454*/ 	.word	0x00002da0
        /*0458*/ 	.word	0x00000002
        /*045c*/ 	.word	0x00000000
        /*0460*/ 	.short	0x0101
        /*0462*/ 	.byte	0xff
	.zero		1


	//   ....[55]....
        /*0464*/ 	.word	0x00002dc0
        /*0468*/ 	.word	0x000000ff
        /*046c*/ 	.word	0x000000b0
        /*0470*/ 	.short	0x010a
        /*0472*/ 	.byte	0x04
	.zero		1


	//   ....[56]....
        /*0474*/ 	.word	0x00002ee0
        /*0478*/ 	.word	0x00000002
        /*047c*/ 	.word	0x000000a0
        /*0480*/ 	.short	0x010a
        /*0482*/ 	.byte	0xff
	.zero		1


	//   ....[57]....
        /*0484*/ 	.word	0x00002fe0
        /*0488*/ 	.word	0x00000002
        /*048c*/ 	.word	0x00000000
        /*0490*/ 	.short	0x0101
        /*0492*/ 	.byte	0xff
	.zero		1


	//   ....[58]....
        /*0494*/ 	.word	0x00003070
        /*0498*/ 	.word	0x000000ff
        /*049c*/ 	.word	0x000000b0
        /*04a0*/ 	.short	0x0106
        /*04a2*/ 	.byte	0x04
	.zero		1


	//   ....[59]....
        /*04a4*/ 	.word	0x00003090
        /*04a8*/ 	.word	0x000000ff
        /*04ac*/ 	.word	0x000000b0
        /*04b0*/ 	.short	0x010a
        /*04b2*/ 	.byte	0x04
	.zero		1


	//   ....[60]....
        /*04b4*/ 	.word	0x00003120
        /*04b8*/ 	.word	0x000000ff
        /*04bc*/ 	.word	0x000000b0
        /*04c0*/ 	.short	0x0106
        /*04c2*/ 	.byte	0x07
	.zero		1


	//   ....[61]....
        /*04c4*/ 	.word	0x00003160
        /*04c8*/ 	.word	0x00000000
        /*04cc*/ 	.word	0x000000b0
        /*04d0*/ 	.short	0x010a
        /*04d2*/ 	.byte	0xff
	.zero		1


	//   ....[62]....
        /*04d4*/ 	.word	0x00003730
        /*04d8*/ 	.word	0x00000000
        /*04dc*/ 	.word	0x000000a0
        /*04e0*/ 	.short	0x010a
        /*04e2*/ 	.byte	0xff
	.zero		1


	//   ....[63]....
        /*04e4*/ 	.word	0x00003830
        /*04e8*/ 	.word	0x00000003
        /*04ec*/ 	.word	0x00000000
        /*04f0*/ 	.short	0x0101
        /*04f2*/ 	.byte	0xff
	.zero		1


	//   ....[64]....
        /*04f4*/ 	.word	0x00003840
        /*04f8*/ 	.word	0x000000ff
        /*04fc*/ 	.word	0x00000000
        /*0500*/ 	.short	0x010a
        /*0502*/ 	.byte	0x04
	.zero		1


	//   ....[65]....
        /*0504*/ 	.word	0x000038c0
        /*0508*/ 	.word	0x000000ff
        /*050c*/ 	.word	0x000000e0
        /*0510*/ 	.short	0x010a
        /*0512*/ 	.byte	0x2e
	.zero		1


	//   ....[66]....
        /*0514*/ 	.word	0x000039a0
        /*0518*/ 	.word	0x000000ff
        /*051c*/ 	.word	0x00000000
        /*0520*/ 	.short	0x010a
        /*0522*/ 	.byte	0x07
	.zero		1


	//   ....[67]....
        /*0524*/ 	.word	0x00003ae0
        /*0528*/ 	.word	0x000000ff
        /*052c*/ 	.word	0x00000000
        /*0530*/ 	.short	0x010a
        /*0532*/ 	.byte	0x04
	.zero		1


	//   ....[68]....
        /*0534*/ 	.word	0x00003eb0
        /*0538*/ 	.word	0x000000ff
        /*053c*/ 	.word	0x00000000
        /*0540*/ 	.short	0x010a
        /*0542*/ 	.byte	0x04
	.zero		1


	//   ....[69]....
        /*0544*/ 	.word	0x00003f40
        /*0548*/ 	.word	0x000000ff
        /*054c*/ 	.word	0x00000000
        /*0550*/ 	.short	0x010a
        /*0552*/ 	.byte	0x05
	.zero		1


	//   ....[70]....
        /*0554*/ 	.word	0x00003fd0
        /*0558*/ 	.word	0x000000ff
        /*055c*/ 	.word	0x00000000
        /*0560*/ 	.short	0x010a
        /*0562*/ 	.byte	0x05
	.zero		1


	//   ....[71]....
        /*0564*/ 	.word	0x00004060
        /*0568*/ 	.word	0x000000ff
        /*056c*/ 	.word	0x00000000
        /*0570*/ 	.short	0x010a
        /*0572*/ 	.byte	0x04
	.zero		1


	//   ....[72]....
        /*0574*/ 	.word	0x000044f0
        /*0578*/ 	.word	0x0000000c
        /*057c*/ 	.word	0x000000a0
        /*0580*/ 	.short	0x010a
        /*0582*/ 	.byte	0xff
	.zero		1


	//   ....[73]....
        /*0584*/ 	.word	0x00004660
        /*0588*/ 	.word	0x00000000
        /*058c*/ 	.word	0x00000000
        /*0590*/ 	.short	0x0101
        /*0592*/ 	.byte	0xff
	.zero		1


	//   ....[74]....
        /*0594*/ 	.word	0x00004ae0
        /*0598*/ 	.word	0x000000ff
        /*059c*/ 	.word	0x00000098
        /*05a0*/ 	.short	0x010a
        /*05a2*/ 	.byte	0x18
	.zero		1


	//   ....[75]....
        /*05a4*/ 	.word	0x00004ca0
        /*05a8*/ 	.word	0x000000ff
        /*05ac*/ 	.word	0x00000078
        /*05b0*/ 	.short	0x010a
        /*05b2*/ 	.byte	0x04
	.zero		1


	//   ....[76]....
        /*05b4*/ 	.word	0x00004e70
        /*05b8*/ 	.word	0x000000ff
        /*05bc*/ 	.word	0x00000060
        /*05c0*/ 	.short	0x010b
        /*05c2*/ 	.byte	0x04
	.zero		1


	//   ....[77]....
        /*05c4*/ 	.word	0x00004e80
        /*05c8*/ 	.word	0x000000ff
        /*05cc*/ 	.word	0x00000000
        /*05d0*/ 	.short	0x0101
        /*05d2*/ 	.byte	0x14
	.zero		1


	//   ....[78]....
        /*05d4*/ 	.word	0x00004e90
        /*05d8*/ 	.word	0x000000ff
        /*05dc*/ 	.word	0x00000078
        /*05e0*/ 	.short	0x010a
        /*05e2*/ 	.byte	0x05
	.zero		1


	//   ....[79]....
        /*05e4*/ 	.word	0x00005080
        /*05e8*/ 	.word	0x000000ff
        /*05ec*/ 	.word	0x00000060
        /*05f0*/ 	.short	0x010b
        /*05f2*/ 	.byte	0x05
	.zero		1


	//   ....[80]....
        /*05f4*/ 	.word	0x00005090
        /*05f8*/ 	.word	0x000000ff
        /*05fc*/ 	.word	0x00000000
        /*0600*/ 	.short	0x0101
        /*0602*/ 	.byte	0x04
	.zero		1


	//   ....[81]....
        /*0604*/ 	.word	0x00005130
        /*0608*/ 	.word	0x000000ff
        /*060c*/ 	.word	0x00000000
        /*0610*/ 	.short	0x010a
        /*0612*/ 	.byte	0x04
	.zero		1


	//   ....[82]....
        /*0614*/ 	.word	0x000051c0
        /*0618*/ 	.word	0x000000ff
        /*061c*/ 	.word	0x00000000
        /*0620*/ 	.short	0x010a
        /*0622*/ 	.byte	0x05
	.zero		1


	//   ....[83]....
        /*0624*/ 	.word	0x00005260
        /*0628*/ 	.word	0x00000000
        /*062c*/ 	.word	0x00000000
        /*0630*/ 	.short	0x010a
        /*0632*/ 	.byte	0xff
	.zero		1


	//   ....[84]....
        /*0634*/ 	.word	0x000055d0
        /*0638*/ 	.word	0x00000000
        /*063c*/ 	.word	0x000000a0
        /*0640*/ 	.short	0x010a
        /*0642*/ 	.byte	0xff
	.zero		1


	//   ....[85]....
        /*0644*/ 	.word	0x000056a0
        /*0648*/ 	.word	0x00000000
        /*064c*/ 	.word	0x00000000
        /*0650*/ 	.short	0x0101
        /*0652*/ 	.byte	0xff
	.zero		1


	//   ....[86]....
        /*0654*/ 	.word	0x000062f0
        /*0658*/ 	.word	0x00000002
        /*065c*/ 	.word	0x00000060
        /*0660*/ 	.short	0x010a
        /*0662*/ 	.byte	0xff
	.zero		1


	//   ....[87]....
        /*0664*/ 	.word	0x00006330
        /*0668*/ 	.word	0x00000047
        /*066c*/ 	.word	0x000000c0
        /*0670*/ 	.short	0x010a
        /*0672*/ 	.byte	0xff
	.zero		1


	//   ....[88]....
        /*0674*/ 	.word	0x00006420
        /*0678*/ 	.word	0x00000002
        /*067c*/ 	.word	0x00000060
        /*0680*/ 	.short	0x010a
        /*0682*/ 	.byte	0xff
	.zero		1


	//   ....[89]....
        /*0684*/ 	.word	0x00006650
        /*0688*/ 	.word	0x00000047
        /*068c*/ 	.word	0x000000c0
        /*0690*/ 	.short	0x010a
        /*0692*/ 	.byte	0xff
	.zero		1


	//   ....[90]....
        /*0694*/ 	.word	0x00006ef0
        /*0698*/ 	.word	0x00000000
        /*069c*/ 	.word	0x00000000
        /*06a0*/ 	.short	0x0101
        /*06a2*/ 	.byte	0xff
	.zero		1


	//   ....[91]....
        /*06a4*/ 	.word	0x00006f00
        /*06a8*/ 	.word	0x00000002
        /*06ac*/ 	.word	0x00000060
        /*06b0*/ 	.short	0x010a
        /*06b2*/ 	.byte	0xff
	.zero		1


	//   ....[92]....
        /*06b4*/ 	.word	0x00006fd0
        /*06b8*/ 	.word	0x00000002
        /*06bc*/ 	.word	0x00000060
        /*06c0*/ 	.short	0x010a
        /*06c2*/ 	.byte	0xff
	.zero		1


	//   ....[93]....
        /*06c4*/ 	.word	0x000075d0
        /*06c8*/ 	.word	0x000000ff
        /*06cc*/ 	.word	0x00000000
        /*06d0*/ 	.short	0x0101
        /*06d2*/ 	.byte	0x04
	.zero		1


	//   ....[94]....
        /*06d4*/ 	.word	0x000079c0
        /*06d8*/ 	.word	0x00000000
        /*06dc*/ 	.word	0x00000000
        /*06e0*/ 	.short	0x0101
        /*06e2*/ 	.byte	0xff
	.zero		1


	//   ....[95]....
        /*06e4*/ 	.word	0x00007c70
        /*06e8*/ 	.word	0x000000ff
        /*06ec*/ 	.word	0x00000000
        /*06f0*/ 	.short	0x0101
        /*06f2*/ 	.byte	0x04
	.zero		1


	//   ....[96]....
        /*06f4*/ 	.word	0x00007c90
        /*06f8*/ 	.word	0x00000000
        /*06fc*/ 	.word	0x00000110
        /*0700*/ 	.short	0x010a
        /*0702*/ 	.byte	0xff
	.zero		1


	//   ....[97]....
        /*0704*/ 	.word	0x00007cf0
        /*0708*/ 	.word	0x00000000
        /*070c*/ 	.word	0x00000030
        /*0710*/ 	.short	0x010a
        /*0712*/ 	.byte	0xff
	.zero		1


	//   ....[98]....
        /*0714*/ 	.word	0x00007d50
        /*0718*/ 	.word	0x00000000
        /*071c*/ 	.word	0x00000030
        /*0720*/ 	.short	0x010a
        /*0722*/ 	.byte	0xff
	.zero		1


	//   ....[99]....
        /*0724*/ 	.word	0x00007da0
        /*0728*/ 	.word	0x00000003
        /*072c*/ 	.word	0x000000a0
        /*0730*/ 	.short	0x010a
        /*0732*/ 	.byte	0xff
	.zero		1


	//   ....[100]....
        /*0734*/ 	.word	0x00007e00
        /*0738*/ 	.word	0x00000000
        /*073c*/ 	.word	0x00000000
        /*0740*/ 	.short	0x010a
        /*0742*/ 	.byte	0xff
	.zero		1


	//   ....[101]....
        /*0744*/ 	.word	0x00007e60
        /*0748*/ 	.word	0x00000000
        /*074c*/ 	.word	0x00000000
        /*0750*/ 	.short	0x010a
        /*0752*/ 	.byte	0xff
	.zero		1


	//   ....[102]....
        /*0754*/ 	.word	0x00007ec0
        /*0758*/ 	.word	0x00000000
        /*075c*/ 	.word	0x00000000
        /*0760*/ 	.short	0x010a
        /*0762*/ 	.byte	0xff
	.zero		1


	//   ....[103]....
        /*0764*/ 	.word	0x00007f20
        /*0768*/ 	.word	0x00000000
        /*076c*/ 	.word	0x00000000
        /*0770*/ 	.short	0x010a
        /*0772*/ 	.byte	0xff
	.zero		1


	//   ....[104]....
        /*0774*/ 	.word	0x00007f80
        /*0778*/ 	.word	0x00000000
        /*077c*/ 	.word	0x00000000
        /*0780*/ 	.short	0x010a
        /*0782*/ 	.byte	0xff
	.zero		1


	//   ....[105]....
        /*0784*/ 	.word	0x00007fd0
        /*0788*/ 	.word	0x00000002
        /*078c*/ 	.word	0x00000100
        /*0790*/ 	.short	0x010a
        /*0792*/ 	.byte	0xff
	.zero		1


	//   ....[106]....
        /*0794*/ 	.word	0x00008030
        /*0798*/ 	.word	0x00000002
        /*079c*/ 	.word	0x000000b0
        /*07a0*/ 	.short	0x010a
        /*07a2*/ 	.byte	0xff
	.zero		1


	//   ....[107]....
        /*07a4*/ 	.word	0x00008080
        /*07a8*/ 	.word	0x00000002
        /*07ac*/ 	.word	0x000000a0
        /*07b0*/ 	.short	0x010a
        /*07b2*/ 	.byte	0xff
	.zero		1


	//   ....[108]....
        /*07b4*/ 	.word	0x000080e0
        /*07b8*/ 	.word	0x00000000
        /*07bc*/ 	.word	0x000000b0
        /*07c0*/ 	.short	0x010a
        /*07c2*/ 	.byte	0xff
	.zero		1


	//   ....[109]....
        /*07c4*/ 	.word	0x00008130
        /*07c8*/ 	.word	0x00000000
        /*07cc*/ 	.word	0x000000a0
        /*07d0*/ 	.short	0x010a
        /*07d2*/ 	.byte	0xff
	.zero		1


	//   ....[110]....
        /*07d4*/ 	.word	0x00008190
        /*07d8*/ 	.word	0x00000002
        /*07dc*/ 	.word	0x000000e0
        /*07e0*/ 	.short	0x010a
        /*07e2*/ 	.byte	0xff
	.zero		1


	//   ....[111]....
        /*07e4*/ 	.word	0x000081f0
        /*07e8*/ 	.word	0x00000000
        /*07ec*/ 	.word	0x00000000
        /*07f0*/ 	.short	0x010a
        /*07f2*/ 	.byte	0xff
	.zero		1


	//   ....[112]....
        /*07f4*/ 	.word	0x00008250
        /*07f8*/ 	.word	0x00000000
        /*07fc*/ 	.word	0x00000000
        /*0800*/ 	.short	0x010a
        /*0802*/ 	.byte	0xff
	.zero		1


	//   ....[113]....
        /*0804*/ 	.word	0x000082b0
        /*0808*/ 	.word	0x00000000
        /*080c*/ 	.word	0x00000000
        /*0810*/ 	.short	0x010a
        /*0812*/ 	.byte	0xff
	.zero		1


	//   ....[114]....
        /*0814*/ 	.word	0x00008310
        /*0818*/ 	.word	0x00000000
        /*081c*/ 	.word	0x00000000
        /*0820*/ 	.short	0x010a
        /*0822*/ 	.byte	0xff
	.zero		1


	//   ....[115]....
        /*0824*/ 	.word	0x00008370
        /*0828*/ 	.word	0x00000000
        /*082c*/ 	.word	0x00000000
        /*0830*/ 	.short	0x010a
        /*0832*/ 	.byte	0xff
	.zero		1


	//   ....[116]....
        /*0834*/ 	.word	0x000083c0
        /*0838*/ 	.word	0x0000000c
        /*083c*/ 	.word	0x000000a0
        /*0840*/ 	.short	0x010a
        /*0842*/ 	.byte	0xff
	.zero		1


	//   ....[117]....
        /*0844*/ 	.word	0x00008420
        /*0848*/ 	.word	0x00000000
        /*084c*/ 	.word	0x00000098
        /*0850*/ 	.short	0x010a
        /*0852*/ 	.byte	0xff
	.zero		1


	//   ....[118]....
        /*0854*/ 	.word	0x00008480
        /*0858*/ 	.word	0x00000000
        /*085c*/ 	.word	0x00000078
        /*0860*/ 	.short	0x010a
        /*0862*/ 	.byte	0xff
	.zero		1


	//   ....[119]....
        /*0864*/ 	.word	0x000084e0
        /*0868*/ 	.word	0x00000006
        /*086c*/ 	.word	0x00000078
        /*0870*/ 	.short	0x010a
        /*0872*/ 	.byte	0xff
	.zero		1


	//   ....[120]....
        /*0874*/ 	.word	0x00008540
        /*0878*/ 	.word	0x00000000
        /*087c*/ 	.word	0x00000000
        /*0880*/ 	.short	0x010a
        /*0882*/ 	.byte	0xff
	.zero		1


	//   ....[121]....
        /*0884*/ 	.word	0x000085a0
        /*0888*/ 	.word	0x00000000
        /*088c*/ 	.word	0x00000000
        /*0890*/ 	.short	0x010a
        /*0892*/ 	.byte	0xff
	.zero		1


	//   ....[122]....
        /*0894*/ 	.word	0x000085f0
        /*0898*/ 	.word	0x00000000
        /*089c*/ 	.word	0x000000a0
        /*08a0*/ 	.short	0x010a
        /*08a2*/ 	.byte	0xff
	.zero		1


	//   ....[123]....
        /*08a4*/ 	.word	0x00008640
        /*08a8*/ 	.word	0x00000002
        /*08ac*/ 	.word	0x00000060
        /*08b0*/ 	.short	0x010a
        /*08b2*/ 	.byte	0xff
	.zero		1


	//   ....[124]....
        /*08b4*/ 	.word	0x00008690
        /*08b8*/ 	.word	0x00000047
        /*08bc*/ 	.word	0x000000c0
        /*08c0*/ 	.short	0x010a
        /*08c2*/ 	.byte	0xff
	.zero		1


	//   ....[125]....
        /*08c4*/ 	.word	0x000086e0
        /*08c8*/ 	.word	0x00000002
        /*08cc*/ 	.word	0x00000060
        /*08d0*/ 	.short	0x010a
        /*08d2*/ 	.byte	0xff
	.zero		1


	//----- nvinfo : EIATTR_NUM_MBARRIERS
	.align		4
.L_47:
        /*08d4*/ 	.byte	0x03, 0x38
        /*08d6*/ 	.short	0x0024


	//----- nvinfo : EIATTR_EXIT_INSTR_OFFSETS
	.align		4
        /*08d8*/ 	.byte	0x04, 0x1c
        /*08da*/ 	.short	(.L_49 - .L_48)


	//   ....[0]....
.L_48:
        /*08dc*/ 	.word	0x00002c40


	//   ....[1]....
        /*08e0*/ 	.word	0x00003130


	//   ....[2]....
        /*08e4*/ 	.word	0x00003190


	//   ....[3]....
        /*08e8*/ 	.word	0x000042c0


	//   ....[4]....
        /*08ec*/ 	.word	0x00005290


	//   ....[5]....
        /*08f0*/ 	.word	0x000052d0


	//   ....[6]....
        /*08f4*/ 	.word	0x00007b60


	//   ....[7]....
        /*08f8*/ 	.word	0x00007be0


	//   ....[8]....
        /*08fc*/ 	.word	0x00007c10


	//   ....[9]....
        /*0900*/ 	.word	0x00007c80


	//----- nvinfo : EIATTR_MAX_THREADS
	.align		4
.L_49:
        /*0904*/ 	.byte	0x04, 0x05
        /*0906*/ 	.short	(.L_51 - .L_50)
.L_50:
        /*0908*/ 	.word	0x00000100
        /*090c*/ 	.word	0x00000001
        /*0910*/ 	.word	0x00000001


	//----- nvinfo : EIATTR_CRS_STACK_SIZE
	.align		4
.L_51:
        /*0914*/ 	.byte	0x04, 0x1e
        /*0916*/ 	.short	(.L_53 - .L_52)
.L_52:
        /*0918*/ 	.word	0x00000000


	//----- nvinfo : EIATTR_CBANK_PARAM_SIZE
	.align		4
.L_53:
        /*091c*/ 	.byte	0x03, 0x19
        /*091e*/ 	.short	0x0800


	//----- nvinfo : EIATTR_PARAM_CBANK
	.align		4
        /*0920*/ 	.byte	0x04, 0x0a
        /*0922*/ 	.short	(.L_55 - .L_54)
	.align		4
.L_54:
        /*0924*/ 	.word	index@(.nv.constant0._ZN7cutlass13device_kernelINS_4gemm6kernel13GemmUniversalIN4cute5tupleIJiiiiEEENS1_10collective13CollectiveMmaINS1_35MainloopSm100TmaUmmaWarpSpecializedILi6ELi2ELi4ENS5_IJNS4_1CILi1EEENSA_ILi2EEESB_EEEEENS5_IJNSA_ILi64EEESF_SF_EEENS_10tfloat32_tENS5_IJlSB_lEEESH_SI_NS4_8TiledMMAINS4_8MMA_AtomIJNS4_17SM100_MMA_TF32_SSISH_SH_fLi64ELi64ELNS4_4UMMA5MajorE0ELSN_0ELNSM_7ScaleInE0ELSO_0EEEEEENS4_6LayoutINS5_IJSB_SB_SB_EEENS5_IJNSA_ILi0EEEST_ST_EEEEENS5_IJNS4_10UnderscoreESW_SW_EEEEENS4_23SM90_TMA_LOAD_MULTICASTENS4_14ComposedLayoutINS4_7SwizzleILi3ELi4ELi3EEENS4_18smem_ptr_flag_bitsILi32EEENSR_INS5_IJNSA_ILi8EEENSA_ILi32EEEEEENS5_IJS16_SB_EEEEEEEvNS4_8identityENS4_13SM90_TMA_LOADES1A_vS1B_EENS_8epilogue10collective18CollectiveEpilogueINS1E_23Sm100TmaWarpSpecializedILi3ELi2ELi16ELb1ELb0EEEJSG_NS5_IJNSR_ISF_SB_EENSR_IS16_SB_EEEEESH_SI_SH_SI_NS1E_6fusion15FusionCallbacksIS1I_NS1M_17LinearCombinationISH_fSH_fLNS_15FloatRoundStyleE2EEESG_S1L_JEEENS4_5SM1004TMEM4LOAD26SM100_TMEM_LOAD_16dp128b8xES1C_S1A_NS4_17SM75_U32x4_LDSM_NENS4_14SM90_TMA_STOREES1A_NS4_17SM90_U32x4_STSM_NENS4_39AutoVectorizingCopyWithAssumedAlignmentILi128EEEEEEvvEEEEvNT_6ParamsE)
        /*0928*/ 	.short	0x0380
        /*092a*/ 	.short	0x0800


	//----- nvinfo : EIATTR_SW_WAR
	.align		4
.L_55:
        /*092c*/ 	.byte	0x04, 0x36
        /*092e*/ 	.short	(.L_57 - .L_56)
.L_56:
        /*0930*/ 	.word	0x00000008
.L_57:


//--------------------- .nv.callgraph             --------------------------
	.section	.nv.callgraph,"",@"SHT_CUDA_CALLGRAPH"
	.align	4
	.sectionentsize	8
	.align		4
        /*0000*/ 	.word	0x00000000
	.align		4
        /*0004*/ 	.word	0xffffffff
	.align		4
        /*0008*/ 	.word	index@(_ZN7cutlass13device_kernelINS_4gemm6kernel13GemmUniversalIN4cute5tupleIJiiiiEEENS1_10collective13CollectiveMmaINS1_35MainloopSm100TmaUmmaWarpSpecializedILi6ELi2ELi4ENS5_IJNS4_1CILi1EEENSA_ILi2EEESB_EEEEENS5_IJNSA_ILi64EEESF_SF_EEENS_10tfloat32_tENS5_IJlSB_lEEESH_SI_NS4_8TiledMMAINS4_8MMA_AtomIJNS4_17SM100_MMA_TF32_SSISH_SH_fLi64ELi64ELNS4_4UMMA5MajorE0ELSN_0ELNSM_7ScaleInE0ELSO_0EEEEEENS4_6LayoutINS5_IJSB_SB_SB_EEENS5_IJNSA_ILi0EEEST_ST_EEEEENS5_IJNS4_10UnderscoreESW_SW_EEEEENS4_23SM90_TMA_LOAD_MULTICASTENS4_14ComposedLayoutINS4_7SwizzleILi3ELi4ELi3EEENS4_18smem_ptr_flag_bitsILi32EEENSR_INS5_IJNSA_ILi8EEENSA_ILi32EEEEEENS5_IJS16_SB_EEEEEEEvNS4_8identityENS4_13SM90_TMA_LOADES1A_vS1B_EENS_8epilogue10collective18CollectiveEpilogueINS1E_23Sm100TmaWarpSpecializedILi3ELi2ELi16ELb1ELb0EEEJSG_NS5_IJNSR_ISF_SB_EENSR_IS16_SB_EEEEESH_SI_SH_SI_NS1E_6fusion15FusionCallbacksIS1I_NS1M_17LinearCombinationISH_fSH_fLNS_15FloatRoundStyleE2EEESG_S1L_JEEENS4_5SM1004TMEM4LOAD26SM100_TMEM_LOAD_16dp128b8xES1C_S1A_NS4_17SM75_U32x4_LDSM_NENS4_14SM90_TMA_STOREES1A_NS4_17SM90_U32x4_STSM_NENS4_39AutoVectorizingCopyWithAssumedAlignmentILi128EEEEEEvvEEEEvNT_6ParamsE)
	.align		4
        /*000c*/ 	.word	index@(__assertfail)
	.align		4
        /*0010*/ 	.word	0x00000000
	.align		4
        /*0014*/ 	.word	0xfffffffe
	.align		4
        /*0018*/ 	.word	0x00000000
	.align		4
        /*001c*/ 	.word	0xfffffffd
	.align		4
        /*0020*/ 	.word	0x00000000
	.align		4
        /*0024*/ 	.word	0xfffffffc


//--------------------- .nv.constant4             --------------------------
	.section	.nv.constant4,"a",@progbits
	.align	8
	.align		8
.nv.constant4:
        /*0000*/ 	.dword	__assertfail
	.align		8
        /*0008*/ 	.dword	__unnamed_1
	.align		8
        /*0010*/ 	.dword	__unnamed_2
	.align		8
        /*0018*/ 	.dword	_ZN40_INTERNAL_5e901d0f_4_k_cu_36ac26aa_334894cuda3std3__45__cpo5beginE
	.align		8
        /*0020*/ 	.dword	_ZN40_INTERNAL_5e901d0f_4_k_cu_36ac26aa_334894cuda3std3__45__cpo3endE
	.align		8
        /*0028*/ 	.dword	_ZN40_INTERNAL_5e901d0f_4_k_cu_36ac26aa_334894cuda3std3__45__cpo6cbeginE
	.align		8
        /*0030*/ 	.dword	_ZN40_INTERNAL_5e901d0f_4_k_cu_36ac26aa_334894cuda3std3__45__cpo4cendE
	.align		8
        /*0038*/ 	.dword	_ZN40_INTERNAL_5e901d0f_4_k_cu_36ac26aa_334894cuda3std3__442_GLOBAL__N__5e901d0f_4_k_cu_36ac26aa_334896ignoreE
	.align		8
        /*0040*/ 	.dword	_ZN40_INTERNAL_5e901d0f_4_k_cu_36ac26aa_334894cuda3std3__419piecewise_constructE
	.align		8
        /*0048*/ 	.dword	_ZN40_INTERNAL_5e901d0f_4_k_cu_36ac26aa_334894cuda3std3__48in_placeE
	.align		8
        /*0050*/ 	.dword	_ZN40_INTERNAL_5e901d0f_4_k_cu_36ac26aa_334894cuda3std6ranges3__45__cpo4swapE
	.align		8
        /*0058*/ 	.dword	_ZN40_INTERNAL_5e901d0f_4_k_cu_36ac26aa_334894cuda3std6ranges3__45__cpo9iter_moveE
	.align		8
        /*0060*/ 	.dword	_ZN40_INTERNAL_5e901d0f_4_k_cu_36ac26aa_334894cute7productE
	.align		8
        /*0068*/ 	.dword	_ZN40_INTERNAL_5e901d0f_4_k_cu_36ac26aa_334894cute1_E
	.align		8
        /*0070*/ 	.dword	$str$25
	.align		8
        /*0078*/ 	.dword	$str$26
	.align		8
        /*0080*/ 	.dword	$str$27
	.align		8
        /*0088*/ 	.dword	$str$28


//--------------------- .text._ZN7cutlass13device_kernelINS_4gemm6kernel13GemmUniversalIN4cute5tupleIJiiiiEEENS1_10collective13CollectiveMmaINS1_35MainloopSm100TmaUmmaWarpSpecializedILi6ELi2ELi4ENS5_IJNS4_1CILi1EEENSA_ILi2EEESB_EEEEENS5_IJNSA_ILi64EEESF_SF_EEENS_10tfloat32_tENS5_IJlSB_lEEESH_SI_NS4_8TiledMMAINS4_8MMA_AtomIJNS4_17SM100_MMA_TF32_SSISH_SH_fLi64ELi64ELNS4_4UMMA5MajorE0ELSN_0ELNSM_7ScaleInE0ELSO_0EEEEEENS4_6LayoutINS5_IJSB_SB_SB_EEENS5_IJNSA_ILi0EEEST_ST_EEEEENS5_IJNS4_10UnderscoreESW_SW_EEEEENS4_23SM90_TMA_LOAD_MULTICASTENS4_14ComposedLayoutINS4_7SwizzleILi3ELi4ELi3EEENS4_18smem_ptr_flag_bitsILi32EEENSR_INS5_IJNSA_ILi8EEENSA_ILi32EEEEEENS5_IJS16_SB_EEEEEEEvNS4_8identityENS4_13SM90_TMA_LOADES1A_vS1B_EENS_8epilogue10collective18CollectiveEpilogueINS1E_23Sm100TmaWarpSpecializedILi3ELi2ELi16ELb1ELb0EEEJSG_NS5_IJNSR_ISF_SB_EENSR_IS16_SB_EEEEESH_SI_SH_SI_NS1E_6fusion15FusionCallbacksIS1I_NS1M_17LinearCombinationISH_fSH_fLNS_15FloatRoundStyleE2EEESG_S1L_JEEENS4_5SM1004TMEM4LOAD26SM100_TMEM_LOAD_16dp128b8xES1C_S1A_NS4_17SM75_U32x4_LDSM_NENS4_14SM90_TMA_STOREES1A_NS4_17SM90_U32x4_STSM_NENS4_39AutoVectorizingCopyWithAssumedAlignmentILi128EEEEEEvvEEEEvNT_6ParamsE --------------------------
	.section	.text._ZN7cutlass13device_kernelINS_4gemm6kernel13GemmUniversalIN4cute5tupleIJiiiiEEENS1_10collective13CollectiveMmaINS1_35MainloopSm100TmaUmmaWarpSpecializedILi6ELi2ELi4ENS5_IJNS4_1CILi1EEENSA_ILi2EEESB_EEEEENS5_IJNSA_ILi64EEESF_SF_EEENS_10tfloat32_tENS5_IJlSB_lEEESH_SI_NS4_8TiledMMAINS4_8MMA_AtomIJNS4_17SM100_MMA_TF32_SSISH_SH_fLi64ELi64ELNS4_4UMMA5MajorE0ELSN_0ELNSM_7ScaleInE0ELSO_0EEEEEENS4_6LayoutINS5_IJSB_SB_SB_EEENS5_IJNSA_ILi0EEEST_ST_EEEEENS5_IJNS4_10UnderscoreESW_SW_EEEEENS4_23SM90_TMA_LOAD_MULTICASTENS4_14ComposedLayoutINS4_7SwizzleILi3ELi4ELi3EEENS4_18smem_ptr_flag_bitsILi32EEENSR_INS5_IJNSA_ILi8EEENSA_ILi32EEEEEENS5_IJS16_SB_EEEEEEEvNS4_8identityENS4_13SM90_TMA_LOADES1A_vS1B_EENS_8epilogue10collective18CollectiveEpilogueINS1E_23Sm100TmaWarpSpecializedILi3ELi2ELi16ELb1ELb0EEEJSG_NS5_IJNSR_ISF_SB_EENSR_IS16_SB_EEEEESH_SI_SH_SI_NS1E_6fusion15FusionCallbacksIS1I_NS1M_17LinearCombinationISH_fSH_fLNS_15FloatRoundStyleE2EEESG_S1L_JEEENS4_5SM1004TMEM4LOAD26SM100_TMEM_LOAD_16dp128b8xES1C_S1A_NS4_17SM75_U32x4_LDSM_NENS4_14SM90_TMA_STOREES1A_NS4_17SM90_U32x4_STSM_NENS4_39AutoVectorizingCopyWithAssumedAlignmentILi128EEEEEEvvEEEEvNT_6ParamsE,"ax",@progbits
	.align	128
.text._ZN7cutlass13device_kernelINS_4gemm6kernel13GemmUniversalIN4cute5tupleIJiiiiEEENS1_10collective13CollectiveMmaINS1_35MainloopSm100TmaUmmaWarpSpecializedILi6ELi2ELi4ENS5_IJNS4_1CILi1EEENSA_ILi2EEESB_EEEEENS5_IJNSA_ILi64EEESF_SF_EEENS_10tfloat32_tENS5_IJlSB_lEEESH_SI_NS4_8TiledMMAINS4_8MMA_AtomIJNS4_17SM100_MMA_TF32_SSISH_SH_fLi64ELi64ELNS4_4UMMA5MajorE0ELSN_0ELNSM_7ScaleInE0ELSO_0EEEEEENS4_6LayoutINS5_IJSB_SB_SB_EEENS5_IJNSA_ILi0EEEST_ST_EEEEENS5_IJNS4_10UnderscoreESW_SW_EEEEENS4_23SM90_TMA_LOAD_MULTICASTENS4_14ComposedLayoutINS4_7SwizzleILi3ELi4ELi3EEENS4_18smem_ptr_flag_bitsILi32EEENSR_INS5_IJNSA_ILi8EEENSA_ILi32EEEEEENS5_IJS16_SB_EEEEEEEvNS4_8identityENS4_13SM90_TMA_LOADES1A_vS1B_EENS_8epilogue10collective18CollectiveEpilogueINS1E_23Sm100TmaWarpSpecializedILi3ELi2ELi16ELb1ELb0EEEJSG_NS5_IJNSR_ISF_SB_EENSR_IS16_SB_EEEEESH_SI_SH_SI_NS1E_6fusion15FusionCallbacksIS1I_NS1M_17LinearCombinationISH_fSH_fLNS_15FloatRoundStyleE2EEESG_S1L_JEEENS4_5SM1004TMEM4LOAD26SM100_TMEM_LOAD_16dp128b8xES1C_S1A_NS4_17SM75_U32x4_LDSM_NENS4_14SM90_TMA_STOREES1A_NS4_17SM90_U32x4_STSM_NENS4_39AutoVectorizingCopyWithAssumedAlignmentILi128EEEEEEvvEEEEvNT_6ParamsE:
        .type           _ZN7cutlass13device_kernelINS_4gemm6kernel13GemmUniversalIN4cute5tupleIJiiiiEEENS1_10collective13CollectiveMmaINS1_35MainloopSm100TmaUmmaWarpSpecializedILi6ELi2ELi4ENS5_IJNS4_1CILi1EEENSA_ILi2EEESB_EEEEENS5_IJNSA_ILi64EEESF_SF_EEENS_10tfloat32_tENS5_IJlSB_lEEESH_SI_NS4_8TiledMMAINS4_8MMA_AtomIJNS4_17SM100_MMA_TF32_SSISH_SH_fLi64ELi64ELNS4_4UMMA5MajorE0ELSN_0ELNSM_7ScaleInE0ELSO_0EEEEEENS4_6LayoutINS5_IJSB_SB_SB_EEENS5_IJNSA_ILi0EEEST_ST_EEEEENS5_IJNS4_10UnderscoreESW_SW_EEEEENS4_23SM90_TMA_LOAD_MULTICASTENS4_14ComposedLayoutINS4_7SwizzleILi3ELi4ELi3EEENS4_18smem_ptr_flag_bitsILi32EEENSR_INS5_IJNSA_ILi8EEENSA_ILi32EEEEEENS5_IJS16_SB_EEEEEEEvNS4_8identityENS4_13SM90_TMA_LOADES1A_vS1B_EENS_8epilogue10collective18CollectiveEpilogueINS1E_23Sm100TmaWarpSpecializedILi3ELi2ELi16ELb1ELb0EEEJSG_NS5_IJNSR_ISF_SB_EENSR_IS16_SB_EEEEESH_SI_SH_SI_NS1E_6fusion15FusionCallbacksIS1I_NS1M_17LinearCombinationISH_fSH_fLNS_15FloatRoundStyleE2EEESG_S1L_JEEENS4_5SM1004TMEM4LOAD26SM100_TMEM_LOAD_16dp128b8xES1C_S1A_NS4_17SM75_U32x4_LDSM_NENS4_14SM90_TMA_STOREES1A_NS4_17SM90_U32x4_STSM_NENS4_39AutoVectorizingCopyWithAssumedAlignmentILi128EEEEEEvvEEEEvNT_6ParamsE,@function
        .size           _ZN7cutlass13device_kernelINS_4gemm6kernel13GemmUniversalIN4cute5tupleIJiiiiEEENS1_10collective13CollectiveMmaINS1_35MainloopSm100TmaUmmaWarpSpecializedILi6ELi2ELi4ENS5_IJNS4_1CILi1EEENSA_ILi2EEESB_EEEEENS5_IJNSA_ILi64EEESF_SF_EEENS_10tfloat32_tENS5_IJlSB_lEEESH_SI_NS4_8TiledMMAINS4_8MMA_AtomIJNS4_17SM100_MMA_TF32_SSISH_SH_fLi64ELi64ELNS4_4UMMA5MajorE0ELSN_0ELNSM_7ScaleInE0ELSO_0EEEEEENS4_6LayoutINS5_IJSB_SB_SB_EEENS5_IJNSA_ILi0EEEST_ST_EEEEENS5_IJNS4_10UnderscoreESW_SW_EEEEENS4_23SM90_TMA_LOAD_MULTICASTENS4_14ComposedLayoutINS4_7SwizzleILi3ELi4ELi3EEENS4_18smem_ptr_flag_bitsILi32EEENSR_INS5_IJNSA_ILi8EEENSA_ILi32EEEEEENS5_IJS16_SB_EEEEEEEvNS4_8identityENS4_13SM90_TMA_LOADES1A_vS1B_EENS_8epilogue10collective18CollectiveEpilogueINS1E_23Sm100TmaWarpSpecializedILi3ELi2ELi16ELb1ELb0EEEJSG_NS5_IJNSR_ISF_SB_EENSR_IS16_SB_EEEEESH_SI_SH_SI_NS1E_6fusion15FusionCallbacksIS1I_NS1M_17LinearCombinationISH_fSH_fLNS_15FloatRoundStyleE2EEESG_S1L_JEEENS4_5SM1004TMEM4LOAD26SM100_TMEM_LOAD_16dp128b8xES1C_S1A_NS4_17SM75_U32x4_LDSM_NENS4_14SM90_TMA_STOREES1A_NS4_17SM90_U32x4_STSM_NENS4_39AutoVectorizingCopyWithAssumedAlignmentILi128EEEEEEvvEEEEvNT_6ParamsE,(.L_x_167 - _ZN7cutlass13device_kernelINS_4gemm6kernel13GemmUniversalIN4cute5tupleIJiiiiEEENS1_10collective13CollectiveMmaINS1_35MainloopSm100TmaUmmaWarpSpecializedILi6ELi2ELi4ENS5_IJNS4_1CILi1EEENSA_ILi2EEESB_EEEEENS5_IJNSA_ILi64EEESF_SF_EEENS_10tfloat32_tENS5_IJlSB_lEEESH_SI_NS4_8TiledMMAINS4_8MMA_AtomIJNS4_17SM100_MMA_TF32_SSISH_SH_fLi64ELi64ELNS4_4UMMA5MajorE0ELSN_0ELNSM_7ScaleInE0ELSO_0EEEEEENS4_6LayoutINS5_IJSB_SB_SB_EEENS5_IJNSA_ILi0EEEST_ST_EEEEENS5_IJNS4_10UnderscoreESW_SW_EEEEENS4_23SM90_TMA_LOAD_MULTICASTENS4_14ComposedLayoutINS4_7SwizzleILi3ELi4ELi3EEENS4_18smem_ptr_flag_bitsILi32EEENSR_INS5_IJNSA_ILi8EEENSA_ILi32EEEEEENS5_IJS16_SB_EEEEEEEvNS4_8identityENS4_13SM90_TMA_LOADES1A_vS1B_EENS_8epilogue10collective18CollectiveEpilogueINS1E_23Sm100TmaWarpSpecializedILi3ELi2ELi16ELb1ELb0EEEJSG_NS5_IJNSR_ISF_SB_EENSR_IS16_SB_EEEEESH_SI_SH_SI_NS1E_6fusion15FusionCallbacksIS1I_NS1M_17LinearCombinationISH_fSH_fLNS_15FloatRoundStyleE2EEESG_S1L_JEEENS4_5SM1004TMEM4LOAD26SM100_TMEM_LOAD_16dp128b8xES1C_S1A_NS4_17SM75_U32x4_LDSM_NENS4_14SM90_TMA_STOREES1A_NS4_17SM90_U32x4_STSM_NENS4_39AutoVectorizingCopyWithAssumedAlignmentILi128EEEEEEvvEEEEvNT_6ParamsE)
        .other          _ZN7cutlass13device_kernelINS_4gemm6kernel13GemmUniversalIN4cute5tupleIJiiiiEEENS1_10collective13CollectiveMmaINS1_35MainloopSm100TmaUmmaWarpSpecializedILi6ELi2ELi4ENS5_IJNS4_1CILi1EEENSA_ILi2EEESB_EEEEENS5_IJNSA_ILi64EEESF_SF_EEENS_10tfloat32_tENS5_IJlSB_lEEESH_SI_NS4_8TiledMMAINS4_8MMA_AtomIJNS4_17SM100_MMA_TF32_SSISH_SH_fLi64ELi64ELNS4_4UMMA5MajorE0ELSN_0ELNSM_7ScaleInE0ELSO_0EEEEEENS4_6LayoutINS5_IJSB_SB_SB_EEENS5_IJNSA_ILi0EEEST_ST_EEEEENS5_IJNS4_10UnderscoreESW_SW_EEEEENS4_23SM90_TMA_LOAD_MULTICASTENS4_14ComposedLayoutINS4_7SwizzleILi3ELi4ELi3EEENS4_18smem_ptr_flag_bitsILi32EEENSR_INS5_IJNSA_ILi8EEENSA_ILi32EEEEEENS5_IJS16_SB_EEEEEEEvNS4_8identityENS4_13SM90_TMA_LOADES1A_vS1B_EENS_8epilogue10collective18CollectiveEpilogueINS1E_23Sm100TmaWarpSpecializedILi3ELi2ELi16ELb1ELb0EEEJSG_NS5_IJNSR_ISF_SB_EENSR_IS16_SB_EEEEESH_SI_SH_SI_NS1E_6fusion15FusionCallbacksIS1I_NS1M_17LinearCombinationISH_fSH_fLNS_15FloatRoundStyleE2EEESG_S1L_JEEENS4_5SM1004TMEM4LOAD26SM100_TMEM_LOAD_16dp128b8xES1C_S1A_NS4_17SM75_U32x4_LDSM_NENS4_14SM90_TMA_STOREES1A_NS4_17SM90_U32x4_STSM_NENS4_39AutoVectorizingCopyWithAssumedAlignmentILi128EEEEEEvvEEEEvNT_6ParamsE,@"STO_CUDA_ENTRY STV_DEFAULT"
_ZN7cutlass13device_kernelINS_4gemm6kernel13GemmUniversalIN4cute5tupleIJiiiiEEENS1_10collective13CollectiveMmaINS1_35MainloopSm100TmaUmmaWarpSpecializedILi6ELi2ELi4ENS5_IJNS4_1CILi1EEENSA_ILi2EEESB_EEEEENS5_IJNSA_ILi64EEESF_SF_EEENS_10tfloat32_tENS5_IJlSB_lEEESH_SI_NS4_8TiledMMAINS4_8MMA_AtomIJNS4_17SM100_MMA_TF32_SSISH_SH_fLi64ELi64ELNS4_4UMMA5MajorE0ELSN_0ELNSM_7ScaleInE0ELSO_0EEEEEENS4_6LayoutINS5_IJSB_SB_SB_EEENS5_IJNSA_ILi0EEEST_ST_EEEEENS5_IJNS4_10UnderscoreESW_SW_EEEEENS4_23SM90_TMA_LOAD_MULTICASTENS4_14ComposedLayoutINS4_7SwizzleILi3ELi4ELi3EEENS4_18smem_ptr_flag_bitsILi32EEENSR_INS5_IJNSA_ILi8EEENSA_ILi32EEEEEENS5_IJS16_SB_EEEEEEEvNS4_8identityENS4_13SM90_TMA_LOADES1A_vS1B_EENS_8epilogue10collective18CollectiveEpilogueINS1E_23Sm100TmaWarpSpecializedILi3ELi2ELi16ELb1ELb0EEEJSG_NS5_IJNSR_ISF_SB_EENSR_IS16_SB_EEEEESH_SI_SH_SI_NS1E_6fusion15FusionCallbacksIS1I_NS1M_17LinearCombinationISH_fSH_fLNS_15FloatRoundStyleE2EEESG_S1L_JEEENS4_5SM1004TMEM4LOAD26SM100_TMEM_LOAD_16dp128b8xES1C_S1A_NS4_17SM75_U32x4_LDSM_NENS4_14SM90_TMA_STOREES1A_NS4_17SM90_U32x4_STSM_NENS4_39AutoVectorizingCopyWithAssumedAlignmentILi128EEEEEEvvEEEEvNT_6ParamsE:
[----:B------:R-:W1:Y:S01]  /*0000*/  LDC R1, c[0x0][0x37c] ;  /* 0x0000df00ff017b82 */ /* 0x000e620000000800 */
[----:B------:R-:W2:Y:S01]  /*0010*/  S2R R64, SR_TID.X ;  /* 0x0000000000407919 */ /* 0x000ea20000002100 */
[----:B------:R-:W3:Y:S01]  /*0020*/  LDCU.64 UR8, c[0x0][0x890] ;  /* 0x00011200ff0877ac */ /* 0x000ee20008000a00 */
[----:B------:R-:W-:Y:S02]  /*0030*/  PRMT R53, RZ, 0x7610, R53 ;  /* 0x00007610ff357816 */ /* 0x000fe40000000035 */
[----:B------:R-:W-:Y:S01]  /*0040*/  ELECT P3, URZ, PT ;  /* 0x0000000000ff782f */ /* 0x000fe20003860000 */
[----:B---3--:R-:W-:-:S04]  /*0050*/  UISETP.NE.U32.AND UP0, UPT, UR8, URZ, UPT ;  /* 0x000000ff0800728c */ /* 0x008fc8000bf05070 */
[----:B------:R-:W-:Y:S01]  /*0060*/  UISETP.NE.AND.EX UP0, UPT, UR9, URZ, UPT, UP0 ;  /* 0x000000ff0900728c */ /* 0x000fe2000bf05300 */
[----:B--2---:R-:W-:-:S05]  /*0070*/  SHF.R.U32.HI R54, RZ, 0x5, R64 ;  /* 0x00000005ff367819 */ /* 0x004fca0000011640 */
[----:B------:R-:W2:Y:S02]  /*0080*/  SHFL.IDX PT, R0, R54, RZ, 0x1f ;  /* 0x00001fff36007589 */ /* 0x000ea400000e0000 */
[----:B--2---:R-:W-:Y:S01]  /*0090*/  R2UR UR22, R0 ;  /* 0x00000000001672ca */ /* 0x004fe200000e0000 */
[----:B-1----:R-:W-:-:S14]  /*00a0*/  BRA.U UP0, `(.L_x_0) ;  /* 0x0000000100307547 */ /* 0x002fdc000b800000 */
[----:B------:R-:W1:Y:S02]  /*00b0*/  LDCU.64 UR4, c[0x0][0x888] ;  /* 0x00011100ff0477ac */ /* 0x000e640008000a00 */
[----:B-1----:R-:W-:-:S04]  /*00c0*/  UISETP.NE.U32.AND UP0, UPT, UR4, URZ, UPT ;  /* 0x000000ff0400728c */ /* 0x002fc8000bf05070 */
[----:B------:R-:W-:-:S09]  /*00d0*/  UISETP.NE.AND.EX UP0, UPT, UR5, URZ, UPT, UP0 ;  /* 0x000000ff0500728c */ /* 0x000fd2000bf05300 */
[----:B------:R-:W-:Y:S05]  /*00e0*/  BRA.U !UP0, `(.L_x_1) ;  /* 0x0000000108147547 */ /* 0x000fea000b800000 */
[----:B------:R-:W1:Y:S01]  /*00f0*/  LDC.64 R26, c[0x0][0x888] ;  /* 0x00022200ff1a7b82 */ /* 0x000e620000000a00 */
[----:B------:R-:W1:Y:S02]  /*0100*/  LDCU.64 UR4, c[0x0][0x358] ;  /* 0x00006b00ff0477ac */ /* 0x000e640008000a00 */
[----:B-1----:R1:W5:Y:S01]  /*0110*/  LDG.E R26, desc[UR4][R26.64] ;  /* 0x000000041a1a7981 */ /* 0x002362000c1e1900 */
[----:B------:R-:W-:Y:S01]  /*0120*/  HFMA2 R53, -RZ, RZ, 0, 5.9604644775390625e-08 ;  /* 0x00000001ff357431 */ /* 0x000fe200000001ff */
[----:B------:R-:W-:Y:S05]  /*0130*/  BRA `(.L_x_0) ;  /* 0x00000000000c7947 */ /* 0x000fea0003800000 */
.L_x_1:
[----:B------:R-:W1:Y:S01]  /*0140*/  LDCU UR4, c[0x0][0x880] ;  /* 0x00011000ff0477ac */ /* 0x000e620008000800 */
[----:B------:R-:W-:Y:S01]  /*0150*/  HFMA2 R53, -RZ, RZ, 0, 5.9604644775390625e-08 ;  /* 0x00000001ff357431 */ /* 0x000fe200000001ff */
[----:B-1----:R-:W-:-:S07]  /*0160*/  MOV R26, UR4 ;  /* 0x00000004001a7c02 */ /* 0x002fce0008000f00 */
.L_x_0:
[----:B------:R-:W2:Y:S02]  /*0170*/  LDCU.64 UR4, c[0x0][0x8b0] ;  /* 0x00011600ff0477ac */ /* 0x000ea40008000a00 */
[----:B--2---:R-:W-:-:S04]  /*0180*/  UISETP.NE.U32.AND UP0, UPT, UR4, URZ, UPT ;  /* 0x000000ff0400728c */ /* 0x004fc8000bf05070 */
[----:B------:R-:W-:-:S09]  /*0190*/  UISETP.NE.AND.EX UP0, UPT, UR5, URZ, UPT, UP0 ;  /* 0x000000ff0500728c */ /* 0x000fd2000bf05300 */
[----:B------:R-:W-:Y:S05]  /*01a0*/  BRA.U UP0, `(.L_x_2) ;  /* 0x0000000100287547 */ /* 0x000fea000b800000 */
[----:B------:R-:W2:Y:S02]  /*01b0*/  LDCU.64 UR4, c[0x0][0x8a8] ;  /* 0x00011500ff0477ac */ /* 0x000ea40008000a00 */
[----:B--2---:R-:W-:-:S04]  /*01c0*/  UISETP.NE.U32.AND UP0, UPT, UR4, URZ, UPT ;  /* 0x000000ff0400728c */ /* 0x004fc8000bf05070 */
[----:B------:R-:W-:-:S09]  /*01d0*/  UISETP.NE.AND.EX UP0, UPT, UR5, URZ, UPT, UP0 ;  /* 0x000000ff0500728c */ /* 0x000fd2000bf05300 */
[----:B------:R-:W-:Y:S05]  /*01e0*/  BRA.U !UP0, `(.L_x_3) ;  /* 0x0000000108107547 */ /* 0x000fea000b800000 */
[----:B------:R-:W2:Y:S01]  /*01f0*/  LDC.64 R24, c[0x0][0x8a8] ;  /* 0x00022a00ff187b82 */ /* 0x000ea20000000a00 */
[----:B------:R-:W2:Y:S02]  /*0200*/  LDCU.64 UR4, c[0x0][0x358] ;  /* 0x00006b00ff0477ac */ /* 0x000ea40008000a00 */
[----:B--2---:R2:W5:Y:S01]  /*0210*/  LDG.E R24, desc[UR4][R24.64] ;  /* 0x0000000418187981 */ /* 0x004562000c1e1900 */
[----:B------:R-:W-:Y:S05]  /*0220*/  BRA `(.L_x_2) ;  /* 0x0000000000087947 */ /* 0x000fea0003800000 */
.L_x_3:
[----:B------:R-:W2:Y:S02]  /*0230*/  LDCU UR4, c[0x0][0x8a0] ;  /* 0x00011400ff0477ac */ /* 0x000ea40008000800 */
[----:B--2---:R-:W-:Y:S02]  /*0240*/  MOV R24, UR4 ;  /* 0x0000000400187c02 */ /* 0x004fe40008000f00 */
.L_x_2:
[----:B------:R-:W-:Y:S01]  /*0250*/  IMAD.U32 R0, RZ, RZ, UR22 ;  /* 0x00000016ff007e24 */ /* 0x000fe2000f8e00ff */
[----:B------:R-:W-:Y:S04]  /*0260*/  BSSY.RECONVERGENT B0, `(.L_x_4) ;  /* 0x000000c000007945 */ /* 0x000fe80003800200 */
[C---:B------:R-:W-:Y:S02]  /*0270*/  ISETP.NE.OR P1, PT, R0.reuse, 0x1, !P3 ;  /* 0x000000010000780c */ /* 0x040fe40005f25670 */
[----:B------:R-:W-:-:S11]  /*0280*/  ISETP.NE.OR P0, PT, R0, 0x3, !P3 ;  /* 0x000000030000780c */ /* 0x000fd60005f05670 */
[----:B------:R-:W-:Y:S05]  /*0290*/  @P1 BRA `(.L_x_5) ;  /* 0x0000000000201947 */ /* 0x000fea0003800000 */
[----:B------:R-:W3:Y:S02]  /*02a0*/  LDCU.64 UR4, c[0x0][0x348] ;  /* 0x00006900ff0477ac */ /* 0x000ee40008000a00 */
[----:B---3--:R-:W-:Y:S02]  /*02b0*/  UIADD3 UR6, UP1, UPT, UR4, 0x80, URZ ;  /* 0x0000008004067890 */ /* 0x008fe4000ff3e0ff */
[----:B------:R-:W-:Y:S02]  /*02c0*/  UIADD3 UR4, UP0, UPT, UR4, 0x180, URZ ;  /* 0x0000018004047890 */ /* 0x000fe4000ff1e0ff */
[----:B------:R-:W-:Y:S02]  /*02d0*/  UIADD3.X UR7, UPT, UPT, URZ, UR5, URZ, UP1, !UPT ;  /* 0x00000005ff077290 */ /* 0x000fe40008ffe4ff */
[----:B------:R-:W-:-:S07]  /*02e0*/  UIADD3.X UR5, UPT, UPT, URZ, UR5, URZ, UP0, !UPT ;  /* 0x00000005ff057290 */ /* 0x000fce00087fe4ff */
[----:B------:R3:W-:Y:S02]  /*02f0*/  UTMACCTL.PF [UR6] ;  /* 0x00000000060079b9 */ /* 0x0007e40008040000 */
[----:B------:R3:W-:Y:S02]  /*0300*/  UTMACCTL.PF [UR4] ;  /* 0x00000000040079b9 */ /* 0x0007e40008040000 */
[----:B---3--:R-:W-:Y:S01]  /*0310*/  NOP ;  /* 0x0000000000007918 */ /* 0x008fe20000000000 */
.L_x_5:
[----:B------:R-:W-:Y:S05]  /*0320*/  BSYNC.RECONVERGENT B0 ;  /* 0x0000000000007941 */ /* 0x000fea0003800200 */
.L_x_4:
[----:B------:R-:W-:Y:S04]  /*0330*/  BSSY.RECONVERGENT B0, `(.L_x_6) ;  /* 0x000000a000007945 */ /* 0x000fe80003800200 */
        /* <DEDUP_REMOVED lines=9> */
.L_x_7:
[----:B------:R-:W-:Y:S05]  /*03d0*/  BSYNC.RECONVERGENT B0 ;  /* 0x0000000000007941 */ /* 0x000fea0003800200 */
.L_x_6:
[----:B------:R-:W3:Y:S01]  /*03e0*/  LDCU.64 UR4, c[0x0][0x888] ;  /* 0x00011100ff0477ac */ /* 0x000ee20008000a00 */
[----:B------:R-:W-:Y:S02]  /*03f0*/  UISETP.EQ.U32.AND UP1, UPT, UR8, URZ, UPT ;  /* 0x000000ff0800728c */ /* 0x000fe4000bf22070 */
[----:B------:R-:W-:Y:S02]  /*0400*/  UPLOP3.LUT UP3, UPT, UPT, UPT, UPT, 0x80, 0x8 ;  /* 0x000000000008789c */ /* 0x000fe40003f6f070 */
[----:B---3--:R-:W-:-:S04]  /*0410*/  UISETP.NE.U32.AND UP0, UPT, UR4, URZ, UPT ;  /* 0x000000ff0400728c */ /* 0x008fc8000bf05070 */
[----:B------:R-:W-:-:S04]  /*0420*/  UISETP.NE.AND.EX UP0, UPT, UR5, URZ, UPT, UP0 ;  /* 0x000000ff0500728c */ /* 0x000fc8000bf05300 */
[----:B------:R-:W-:-:S04]  /*0430*/  UISETP.EQ.OR.EX UP2, UPT, UR9, URZ, !UP0, UP1 ;  /* 0x000000ff0900728c */ /* 0x000fc8000c742710 */
[----:B------:R-:W-:-:S06]  /*0440*/  UP2UR UR4, UPR, URZ, 0x4 ;  /* 0x00000004ff047883 */ /* 0x000fcc0008000000 */
[----:B------:R-:W-:Y:S01]  /*0450*/  MOV R57, UR4 ;  /* 0x0000000400397c02 */ /* 0x000fe20008000f00 */
[----:B------:R-:W-:Y:S06]  /*0460*/  BRA.U !UP2, `(.L_x_8) ;  /* 0x000000010a207547 */ /* 0x000fec000b800000 */
[----:B------:R-:W-:Y:S01]  /*0470*/  UISETP.NE.U32.AND UP1, UPT, UR8, URZ, UPT ;  /* 0x000000ff0800728c */ /* 0x000fe2000bf25070 */
[----:B-----5:R-:W-:Y:S01]  /*0480*/  FSETP.NEU.AND P0, PT, R26, RZ, PT ;  /* 0x000000ff1a00720b */ /* 0x020fe20003f0d000 */
[----:B------:R-:W-:Y:S02]  /*0490*/  USEL UR4, URZ, 0xffffffff, UP0 ;  /* 0xffffffffff047887 */ /* 0x000fe40008000000 */
[----:B------:R-:W-:-:S10]  /*04a0*/  UISETP.NE.AND.EX UP1, UPT, UR9, URZ, UPT, UP1 ;  /* 0x000000ff0900728c */ /* 0x000fd4000bf25310 */
[----:B------:R-:W-:Y:S01]  /*04b0*/  VOTEU.ANY UP0, P0 ;  /* 0x0000000000ff7886 */ /* 0x000fe20000000100 */
[----:B------:R-:W-:-:S04]  /*04c0*/  @!UP1 USEL UR4, URZ, 0xffffffff, UP0 ;  /* 0xffffffffff049887 */ /* 0x000fc80008000000 */
[----:B------:R-:W-:-:S04]  /*04d0*/  ULOP3.LUT UR4, UR4, 0x1, URZ, 0xc0, !UPT ;  /* 0x0000000104047892 */ /* 0x000fc8000f8ec0ff */
[----:B------:R-:W-:-:S11]  /*04e0*/  UISETP.NE.U32.AND UP3, UPT, UR4, 0x1, UPT ;  /* 0x000000010400788c */ /* 0x000fd6000bf65070 */
.L_x_8:
[----:B------:R-:W3:Y:S01]  /*04f0*/  SHFL.IDX PT, R2, R54, RZ, 0x1f ;  /* 0x00001fff36027589 */ /* 0x000ee200000e0000 */
[----:B------:R-:W-:-:S04]  /*0500*/  UISETP.NE.AND UP0, UPT, UR22, 0x2, UPT ;  /* 0x000000021600788c */ /* 0x000fc8000bf05270 */
[----:B------:R-:W-:Y:S01]  /*0510*/  USEL UR37, URZ, 0x1, UP0 ;  /* 0x00000001ff257887 */ /* 0x000fe20008000000 */
[----:B---3--:R-:W-:-:S13]  /*0520*/  ISETP.NE.AND P0, PT, R2, RZ, PT ;  /* 0x000000ff0200720c */ /* 0x008fda0003f05270 */
[----:B------:R-:W-:Y:S05]  /*0530*/  @P0 BRA `(.L_x_9) ;  /* 0x0000000000680947 */ /* 0x000fea0003800000 */
[----:B------:R-:W3:Y:S01]  /*0540*/  S2UR UR4, SR_CgaCtaId ;  /* 0x00000000000479c3 */ /* 0x000ee20000008800 */
[----:B------:R-:W-:Y:S01]  /*0550*/  UMOV UR5, 0x400 ;  /* 0x0000040000057882 */ /* 0x000fe20000000000 */
[----:B------:R-:W-:Y:S01]  /*0560*/  UMOV UR8, 0x1 ;  /* 0x0000000100087882 */ /* 0x000fe20000000000 */
[----:B------:R-:W-:Y:S01]  /*0570*/  UMOV UR6, 0x2 ;  /* 0x0000000200067882 */ /* 0x000fe20000000000 */
[----:B------:R-:W-:-:S04]  /*0580*/  UIADD3 UR8, UPT, UPT, -UR8, 0x100000, URZ ;  /* 0x0010000008087890 */ /* 0x000fc8000fffe1ff */
[----:B------:R-:W-:Y:S02]  /*0590*/  USHF.L.U32 UR9, UR8, 0xb, URZ ;  /* 0x0000000b08097899 */ /* 0x000fe400080006ff */
[----:B------:R-:W-:Y:S02]  /*05a0*/  USHF.L.U32 UR8, UR8, 0x1, URZ ;  /* 0x0000000108087899 */ /* 0x000fe400080006ff */
[----:B------:R-:W-:-:S04]  /*05b0*/  UIADD3 UR6, UPT, UPT, -UR6, 0x100000, URZ ;  /* 0x0010000006067890 */ /* 0x000fc8000fffe1ff */
[----:B------:R-:W-:Y:S02]  /*05c0*/  USHF.L.U32 UR7, UR6, 0xb, URZ ;  /* 0x0000000b06077899 */ /* 0x000fe400080006ff */
[----:B------:R-:W-:Y:S01]  /*05d0*/  USHF.L.U32 UR6, UR6, 0x1, URZ ;  /* 0x0000000106067899 */ /* 0x000fe200080006ff */
[----:B------:R-:W-:Y:S01]  /*05e0*/  ELECT P0, URZ, PT ;  /* 0x0000000000ff782f */ /* 0x000fe20003800000 */
[----:B---3--:R-:W-:Y:S01]  /*05f0*/  ULEA UR4, UR4, UR5, 0x18 ;  /* 0x0000000504047291 */ /* 0x008fe2000f8ec0ff */
[----:B------:R-:W3:Y:S11]  /*0600*/  FENCE.VIEW.ASYNC.S ;  /* 0x00000000000073c6 */ /* 0x000ef60000000000 */
[----:B---3--:R3:W4:Y:S01]  /*0610*/  SYNCS.EXCH.64 URZ, [UR4], UR8 ;  /* 0x0000000804ff75b2 */ /* 0x0087220008000100 */
[----:B------:R3:W1:Y:S01]  /*0620*/  SYNCS.EXCH.64 URZ, [UR4+0x30], UR6 ;  /* 0x0000300604ff75b2 */ /* 0x0006620008000100 */
        /* <DEDUP_REMOVED lines=10> */
[----:B------:R-:W-:Y:S01]  /*06d0*/  NOP ;  /* 0x0000000000007918 */ /* 0x000fe20000000000 */
.L_x_9:
[----:B------:R-:W2:Y:S01]  /*06e0*/  SHFL.IDX PT, R2, R54, RZ, 0x1f ;  /* 0x00001fff36027589 */ /* 0x000ea200000e0000 */
[----:B------:R-:W-:Y:S01]  /*06f0*/  NOP ;  /* 0x0000000000007918 */ /* 0x000fe20000000000 */
[----:B--2---:R-:W-:-:S13]  /*0700*/  ISETP.NE.AND P0, PT, R2, 0x1, PT ;  /* 0x000000010200780c */ /* 0x004fda0003f05270 */
[----:B------:R-:W-:Y:S05]  /*0710*/  @P0 BRA `(.L_x_10) ;  /* 0x0000000000500947 */ /* 0x000fea0003800000 */
[----:B---3--:R-:W2:Y:S01]  /*0720*/  S2UR UR4, SR_CgaCtaId ;  /* 0x00000000000479c3 */ /* 0x008ea20000008800 */
        /* <DEDUP_REMOVED lines=10> */
[----:B--2---:R-:W-:Y:S01]  /*07d0*/  ULEA UR4, UR4, UR5, 0x18 ;  /* 0x0000000504047291 */ /* 0x004fe2000f8ec0ff */
[----:B------:R-:W2:Y:S11]  /*07e0*/  FENCE.VIEW.ASYNC.S ;  /* 0x00000000000073c6 */ /* 0x000eb60000000000 */
[----:B--2---:R2:W3:Y:S01]  /*07f0*/  SYNCS.EXCH.64 URZ, [UR4+0x60], UR8 ;  /* 0x0000600804ff75b2 */ /* 0x0044e20008000100 */
[----:B------:R2:W1:Y:S01]  /*0800*/  SYNCS.EXCH.64 URZ, [UR4+0x78], UR6 ;  /* 0x0000780604ff75b2 */ /* 0x0004620008000100 */
[----:B------:R2:W1:Y:S01]  /*0810*/  SYNCS.EXCH.64 URZ, [UR4+0x68], UR8 ;  /* 0x0000680804ff75b2 */ /* 0x0004620008000100 */
[----:B------:R2:W1:Y:S01]  /*0820*/  SYNCS.EXCH.64 URZ, [UR4+0x80], UR6 ;  /* 0x0000800604ff75b2 */ /* 0x0004620008000100 */
[----:B------:R2:W1:Y:S01]  /*0830*/  SYNCS.EXCH.64 URZ, [UR4+0x70], UR8 ;  /* 0x0000700804ff75b2 */ /* 0x0004620008000100 */
[----:B------:R2:W1:Y:S01]  /*0840*/  SYNCS.EXCH.64 URZ, [UR4+0x88], UR6 ;  /* 0x0000880604ff75b2 */ /* 0x0004620008000100 */
[----:B------:R-:W-:Y:S01]  /*0850*/  NOP ;  /* 0x0000000000007918 */ /* 0x000fe20000000000 */
.L_x_10:
[----:B------:R-:W4:Y:S01]  /*0860*/  SHFL.IDX PT, R2, R54, RZ, 0x1f ;  /* 0x00001fff36027589 */ /* 0x000f2200000e0000 */
[----:B------:R-:W-:Y:S01]  /*0870*/  NOP ;  /* 0x0000000000007918 */ /* 0x000fe20000000000 */
[----:B----4-:R-:W-:-:S13]  /*0880*/  ISETP.NE.AND P0, PT, R2, 0x3, PT ;  /* 0x000000030200780c */ /* 0x010fda0003f05270 */
[----:B------:R-:W-:Y:S05]  /*0890*/  @P0 BRA `(.L_x_11) ;  /* 0x0000000000300947 */ /* 0x000fea0003800000 */
[----:B--23--:R-:W2:Y:S01]  /*08a0*/  S2UR UR6, SR_CgaCtaId ;  /* 0x00000000000679c3 */ /* 0x00cea20000008800 */
[----:B------:R-:W-:Y:S01]  /*08b0*/  UMOV UR4, 0x400 ;  /* 0x0000040000047882 */ /* 0x000fe20000000000 */
[----:B------:R-:W-:Y:S01]  /*08c0*/  UMOV UR5, 0x20 ;  /* 0x0000002000057882 */ /* 0x000fe20000000000 */
[----:B------:R-:W-:Y:S01]  /*08d0*/  ELECT P0, URZ, PT ;  /* 0x0000000000ff782f */ /* 0x000fe20003800000 */
[----:B--2---:R-:W-:Y:S02]  /*08e0*/  ULEA UR6, UR6, UR4, 0x18 ;  /* 0x0000000406067291 */ /* 0x004fe4000f8ec0ff */
[----:B------:R-:W-:-:S04]  /*08f0*/  UIADD3 UR4, UPT, UPT, -UR5, 0x100000, URZ ;  /* 0x0010000005047890 */ /* 0x000fc8000fffe1ff */
[----:B------:R-:W-:Y:S02]  /*0900*/  USHF.L.U32 UR5, UR4, 0xb, URZ ;  /* 0x0000000b04057899 */ /* 0x000fe400080006ff */
[----:B------:R-:W-:Y:S01]  /*0910*/  USHF.L.U32 UR4, UR4, 0x1, URZ ;  /* 0x0000000104047899 */ /* 0x000fe200080006ff */
[----:B------:R-:W2:Y:S11]  /*0920*/  FENCE.VIEW.ASYNC.S ;  /* 0x00000000000073c6 */ /* 0x000eb60000000000 */
[----:B--2---:R4:W2:Y:S01]  /*0930*/  SYNCS.EXCH.64 URZ, [UR6+0x90], UR4 ;  /* 0x0000900406ff75b2 */ /* 0x0048a20008000100 */
[----:B------:R4:W3:Y:S02]  /*0940*/  SYNCS.EXCH.64 URZ, [UR6+0x98], UR4 ;  /* 0x0000980406ff75b2 */ /* 0x0008e40008000100 */
[----:B----4-:R-:W-:Y:S01]  /*0950*/  NOP ;  /* 0x0000000000007918 */ /* 0x010fe20000000000 */
.L_x_11:
[----:B------:R-:W4:Y:S01]  /*0960*/  SHFL.IDX PT, R2, R54, RZ, 0x1f ;  /* 0x00001fff36027589 */ /* 0x000f2200000e0000 */
[----:B------:R-:W-:Y:S01]  /*0970*/  NOP ;  /* 0x0000000000007918 */ /* 0x000fe20000000000 */
[----:B----4-:R-:W-:-:S13]  /*0980*/  ISETP.NE.AND P0, PT, R2, 0x4, PT ;  /* 0x000000040200780c */ /* 0x010fda0003f05270 */
[----:B------:R-:W-:Y:S05]  /*0990*/  @P0 BRA `(.L_x_12) ;  /* 0x00000000004c0947 */ /* 0x000fea0003800000 */
[----:B--23--:R-:W2:Y:S01]  /*09a0*/  S2UR UR6, SR_CgaCtaId ;  /* 0x00000000000679c3 */ /* 0x00cea20000008800 */
[----:B------:R-:W-:Y:S01]  /*09b0*/  UMOV UR4, 0x1e0 ;  /* 0x000001e000047882 */ /* 0x000fe20000000000 */
[----:B------:R-:W-:Y:S01]  /*09c0*/  UMOV UR5, 0x400 ;  /* 0x0000040000057882 */ /* 0x000fe20000000000 */
[----:B------:R-:W-:Y:S01]  /*09d0*/  USEL UR4, UR4, 0x1a0, UP3 ;  /* 0x000001a004047887 */ /* 0x000fe20009800000 */
[----:B------:R-:W-:Y:S01]  /*09e0*/  UMOV UR8, 0x1 ;  /* 0x0000000100087882 */ /* 0x000fe20000000000 */
[----:B------:R-:W-:Y:S01]  /*09f0*/  ELECT P0, URZ, PT ;  /* 0x0000000000ff782f */ /* 0x000fe20003800000 */
[----:B------:R-:W-:-:S04]  /*0a00*/  UIADD3 UR8, UPT, UPT, -UR8, 0x100000, URZ ;  /* 0x0010000008087890 */ /* 0x000fc8000fffe1ff */
[----:B------:R-:W-:Y:S02]  /*0a10*/  USHF.L.U32 UR9, UR8, 0xb, URZ ;  /* 0x0000000b08097899 */ /* 0x000fe400080006ff */
[----:B------:R-:W-:Y:S02]  /*0a20*/  USHF.L.U32 UR8, UR8, 0x1, URZ ;  /* 0x0000000108087899 */ /* 0x000fe400080006ff */
[----:B--2---:R-:W-:Y:S02]  /*0a30*/  ULEA UR6, UR6, UR5, 0x18 ;  /* 0x0000000506067291 */ /* 0x004fe4000f8ec0ff */
[----:B------:R-:W-:-:S04]  /*0a40*/  UIADD3 UR4, UPT, UPT, -UR4, 0x100000, URZ ;  /* 0x0010000004047890 */ /* 0x000fc8000fffe1ff */
[----:B------:R-:W-:Y:S02]  /*0a50*/  USHF.L.U32 UR5, UR4, 0xb, URZ ;  /* 0x0000000b04057899 */ /* 0x000fe400080006ff */
[----:B------:R-:W-:Y:S01]  /*0a60*/  USHF.L.U32 UR4, UR4, 0x1, URZ ;  /* 0x0000000104047899 */ /* 0x000fe200080006ff */
[----:B------:R-:W2:Y:S03]  /*0a70*/  FENCE.VIEW.ASYNC.S ;  /* 0x00000000000073c6 */ /* 0x000ea60000000000 */
[----:B--2---:R4:W2:Y:S08]  /*0a80*/  SYNCS.EXCH.64 URZ, [UR6+0xa0], UR8 ;  /* 0x0000a00806ff75b2 */ /* 0x0048b00008000100 */
[----:B------:R4:W3:Y:S01]  /*0a90*/  SYNCS.EXCH.64 URZ, [UR6+0xb0], UR4 ;  /* 0x0000b00406ff75b2 */ /* 0x0008e20008000100 */
[----:B------:R4:W1:Y:S01]  /*0aa0*/  SYNCS.EXCH.64 URZ, [UR6+0xa8], UR8 ;  /* 0x0000a80806ff75b2 */ /* 0x0008620008000100 */
[----:B------:R4:W1:Y:S02]  /*0ab0*/  SYNCS.EXCH.64 URZ, [UR6+0xb8], UR4 ;  /* 0x0000b80406ff75b2 */ /* 0x0008640008000100 */
[----:B----4-:R-:W-:Y:S01]  /*0ac0*/  NOP ;  /* 0x0000000000007918 */ /* 0x010fe20000000000 */
.L_x_12:
[----:B------:R-:W4:Y:S01]  /*0ad0*/  SHFL.IDX PT, R2, R54, RZ, 0x1f ;  /* 0x00001fff36027589 */ /* 0x000f2200000e0000 */
[----:B------:R-:W-:Y:S01]  /*0ae0*/  NOP ;  /* 0x0000000000007918 */ /* 0x000fe20000000000 */
[----:B----4-:R-:W-:-:S13]  /*0af0*/  ISETP.NE.AND P0, PT, R2, 0x5, PT ;  /* 0x000000050200780c */ /* 0x010fda0003f05270 */
[----:B------:R-:W-:Y:S05]  /*0b00*/  @P0 BRA `(.L_x_13) ;  /* 0x0000000000580947 */ /* 0x000fea0003800000 */
[----:B--23--:R-:W2:Y:S01]  /*0b10*/  S2UR UR4, SR_CgaCtaId ;  /* 0x00000000000479c3 */ /* 0x00cea20000008800 */
        /* <DEDUP_REMOVED lines=12> */
[----:B--2---:R4:W2:Y:S01]  /*0be0*/  SYNCS.EXCH.64 URZ, [UR4+0xc0], UR8 ;  /* 0x0000c00804ff75b2 */ /* 0x0048a20008000100 */
[----:B------:R4:W3:Y:S01]  /*0bf0*/  SYNCS.EXCH.64 URZ, [UR4+0xe0], UR6 ;  /* 0x0000e00604ff75b2 */ /* 0x0008e20008000100 */
[----:B------:R4:W1:Y:S01]  /*0c00*/  SYNCS.EXCH.64 URZ, [UR4+0xc8], UR8 ;  /* 0x0000c80804ff75b2 */ /* 0x0008620008000100 */
[----:B------:R4:W1:Y:S01]  /*0c10*/  SYNCS.EXCH.64 URZ, [UR4+0xe8], UR6 ;  /* 0x0000e80604ff75b2 */ /* 0x0008620008000100 */
[----:B------:R4:W1:Y:S01]  /*0c20*/  SYNCS.EXCH.64 URZ, [UR4+0xd0], UR8 ;  /* 0x0000d00804ff75b2 */ /* 0x0008620008000100 */
[----:B------:R4:W1:Y:S01]  /*0c30*/  SYNCS.EXCH.64 URZ, [UR4+0xf0], UR6 ;  /* 0x0000f00604ff75b2 */ /* 0x0008620008000100 */
[----:B------:R4:W1:Y:S01]  /*0c40*/  SYNCS.EXCH.64 URZ, [UR4+0xd8], UR8 ;  /* 0x0000d80804ff75b2 */ /* 0x0008620008000100 */
[----:B------:R4:W1:Y:S02]  /*0c50*/  SYNCS.EXCH.64 URZ, [UR4+0xf8], UR6 ;  /* 0x0000f80604ff75b2 */ /* 0x0008640008000100 */
[----:B----4-:R-:W-:Y:S01]  /*0c60*/  NOP ;  /* 0x0000000000007918 */ /* 0x010fe20000000000 */
.L_x_13:
[----:B------:R-:W4:Y:S01]  /*0c70*/  SHFL.IDX PT, R2, R54, RZ, 0x1f ;  /* 0x00001fff36027589 */ /* 0x000f2200000e0000 */
[----:B------:R-:W1:Y:S01]  /*0c80*/  S2UR UR54, SR_CgaCtaId ;  /* 0x00000000003679c3 */ /* 0x000e620000008800 */
[----:B------:R-:W-:Y:S01]  /*0c90*/  NOP ;  /* 0x0000000000007918 */ /* 0x000fe20000000000 */
[----:B----4-:R-:W-:-:S13]  /*0ca0*/  ISETP.NE.AND P0, PT, R2, 0x3, PT ;  /* 0x000000030200780c */ /* 0x010fda0003f05270 */
[----:B-1----:R-:W-:Y:S05]  /*0cb0*/  @P0 BRA `(.L_x_14) ;  /* 0x0000000000340947 */ /* 0x002fea0003800000 */
[----:B--23--:R-:W-:Y:S01]  /*0cc0*/  UMOV UR4, 0x400 ;  /* 0x0000040000047882 */ /* 0x00cfe20000000000 */
[----:B------:R-:W-:Y:S01]  /*0cd0*/  UMOV UR6, 0x20 ;  /* 0x0000002000067882 */ /* 0x000fe20000000000 */
[----:B------:R-:W-:Y:S02]  /*0ce0*/  ULEA UR4, UR54, UR4, 0x18 ;  /* 0x0000000436047291 */ /* 0x000fe4000f8ec0ff */
[----:B------:R-:W-:-:S04]  /*0cf0*/  UIADD3 UR6, UPT, UPT, -UR6, 0x100000, URZ ;  /* 0x0010000006067890 */ /* 0x000fc8000fffe1ff */
[----:B------:R-:W-:Y:S02]  /*0d00*/  USHF.L.U32 UR7, UR6, 0xb, URZ ;  /* 0x0000000b06077899 */ /* 0x000fe400080006ff */
[----:B------:R-:W-:Y:S01]  /*0d10*/  USHF.L.U32 UR6, UR6, 0x1, URZ ;  /* 0x0000000106067899 */ /* 0x000fe200080006ff */
[----:B------:R-:W-:Y:S01]  /*0d20*/  ELECT P0, URZ, PT ;  /* 0x0000000000ff782f */ /* 0x000fe20003800000 */
[----:B------:R-:W1:Y:S10]  /*0d30*/  FENCE.VIEW.ASYNC.S ;  /* 0x00000000000073c6 */ /* 0x000e740000000000 */
[----:B-1----:R1:W4:Y:S01]  /*0d40*/  SYNCS.EXCH.64 URZ, [UR4+0x100], UR6 ;  /* 0x0001000604ff75b2 */ /* 0x0023220008000100 */
[----:B------:R1:W2:Y:S01]  /*0d50*/  SYNCS.EXCH.64 URZ, [UR4+0x110], UR6 ;  /* 0x0001100604ff75b2 */ /* 0x0002a20008000100 */
[----:B------:R1:W3:Y:S01]  /*0d60*/  SYNCS.EXCH.64 URZ, [UR4+0x108], UR6 ;  /* 0x0001080604ff75b2 */ /* 0x0002e20008000100 */
[----:B------:R1:W1:Y:S01]  /*0d70*/  SYNCS.EXCH.64 URZ, [UR4+0x118], UR6 ;  /* 0x0001180604ff75b2 */ /* 0x0002620008000100 */
[----:B------:R-:W-:Y:S01]  /*0d80*/  NOP ;  /* 0x0000000000007918 */ /* 0x000fe20000000000 */
.L_x_14:
[----:B-123--:R-:W1:Y:S01]  /*0d90*/  LDCU UR4, c[0x0][0x36c] ;  /* 0x00006d80ff0477ac */ /* 0x00ee620008000800 */
[----:B------:R-:W-:Y:S01]  /*0da0*/  ISETP.NE.OR P3, PT, R0, 0x2, !P3 ;  /* 0x000000020000780c */ /* 0x000fe20005f65670 */
[----:B------:R-:W-:Y:S01]  /*0db0*/  NOP ;  /* 0x0000000000007918 */ /* 0x000fe20000000000 */
[----:B------:R-:W-:Y:S01]  /*0dc0*/  LOP3.LUT R0, R64, 0x1f, RZ, 0xc0, !PT ;  /* 0x0000001f40007812 */ /* 0x000fe200078ec0ff */
[----:B------:R-:W-:Y:S02]  /*0dd0*/  UISETP.NE.AND UP4, UPT, UR22, URZ, UPT ;  /* 0x000000ff1600728c */ /* 0x000fe4000bf85270 */
[----:B-1----:R-:W-:-:S09]  /*0de0*/  UISETP.EQ.U32.AND UP5, UPT, UR4, 0x1, UPT ;  /* 0x000000010400788c */ /* 0x002fd2000bfa2070 */
[----:B------:R-:W-:Y:S05]  /*0df0*/  BRA.U !UP5, `(.L_x_15) ;  /* 0x000000010d087547 */ /* 0x000fea000b800000 */
[----:B----4-:R-:W-:Y:S01]  /*0e00*/  UCGABAR_ARV ;  /* 0x00000000000079c7 */ /* 0x010fe20008000000 */
[----:B------:R-:W-:Y:S05]  /*0e10*/  BRA `(.L_x_16) ;  /* 0x0000000000047947 */ /* 0x000fea0003800000 */
.L_x_15:
[----:B----4-:R-:W-:Y:S01]  /*0e20*/  NOP ;  /* 0x0000000000007918 */ /* 0x010fe20000000000 */
.L_x_16:
[----:B------:R-:W1:Y:S01]  /*0e30*/  S2UR UR7, SR_CTAID.X ;  /* 0x00000000000779c3 */ /* 0x000e620000002500 */
[----:B------:R-:W-:-:S05]  /*0e40*/  CS2R.32 R56, SR_CgaSize ;  /* 0x0000000000387805 */ /* 0x000fca0000008a00 */
[----:B------:R-:W-:-:S05]  /*0e50*/  IMAD R56, R56, -0xa0, RZ ;  /* 0xffffff6038387824 */ /* 0x000fca00078e02ff */
[----:B------:R-:W-:-:S14]  /*0e60*/  R2UR UR5, R56 ;  /* 0x00000000380572ca */ /* 0x000fdc00000e0000 */
[----:B------:R-:W2:Y:S01]  /*0e70*/  LDCU UR5, c[0x0][UR5+0x2b0] ;  /* 0x00005600050577ac */ /* 0x000ea20008000800 */
[----:B------:R-:W-:-:S05]  /*0e80*/  CS2R.32 R56, SR_CgaSize ;  /* 0x0000000000387805 */ /* 0x000fca0000008a00 */
[----:B------:R-:W-:-:S05]  /*0e90*/  IMAD R56, R56, -0xa0, RZ ;  /* 0xffffff6038387824 */ /* 0x000fca00078e02ff */
[----:B------:R-:W-:-:S14]  /*0ea0*/  R2UR UR4, R56 ;  /* 0x00000000380472ca */ /* 0x000fdc00000e0000 */
[----:B------:R-:W3:Y:S01]  /*0eb0*/  LDCU UR4, c[0x0][UR4+0x2b4] ;  /* 0x00005680040477ac */ /* 0x000ee20008000800 */
[----:B------:R-:W4:Y:S01]  /*0ec0*/  S2UR UR8, SR_CTAID.Y ;  /* 0x00000000000879c3 */ /* 0x000f220000002600 */
[----:B------:R-:W-:-:S05]  /*0ed0*/  CS2R.32 R56, SR_CgaSize ;  /* 0x0000000000387805 */ /* 0x000fca0000008a00 */
[----:B------:R-:W-:-:S05]  /*0ee0*/  IMAD R56, R56, -0xa0, RZ ;  /* 0xffffff6038387824 */ /* 0x000fca00078e02ff */
[----:B------:R-:W-:-:S14]  /*0ef0*/  R2UR UR9, R56 ;  /* 0x00000000380972ca */ /* 0x000fdc00000e0000 */
[----:B------:R-:W3:Y:S01]  /*0f00*/  LDCU UR9, c[0x0][UR9+0x2a0] ;  /* 0x00005400090977ac */ /* 0x000ee20008000800 */
[----:B------:R-:W-:-:S05]  /*0f10*/  CS2R.32 R56, SR_CgaSize ;  /* 0x0000000000387805 */ /* 0x000fca0000008a00 */
[----:B------:R-:W-:-:S05]  /*0f20*/  IMAD R56, R56, -0xa0, RZ ;  /* 0xffffff6038387824 */ /* 0x000fca00078e02ff */
[----:B------:R-:W-:-:S14]  /*0f30*/  R2UR UR10, R56 ;  /* 0x00000000380a72ca */ /* 0x000fdc00000e0000 */
[----:B------:R-:W3:Y:S01]  /*0f40*/  LDCU UR10, c[0x0][UR10+0x2a4] ;  /* 0x000054800a0a77ac */ /* 0x000ee20008000800 */
[----:B------:R-:W3:Y:S01]  /*0f50*/  S2UR UR36, SR_CTAID.Z ;  /* 0x00000000002479c3 */ /* 0x000ee20000002700 */
[----:B------:R-:W3:Y:S01]  /*0f60*/  LDCU UR23, c[0x0][0xb24] ;  /* 0x00016480ff1777ac */ /* 0x000ee20008000800 */
[----:B------:R-:W3:Y:S01]  /*0f70*/  LDCU UR42, c[0x0][0xb24] ;  /* 0x00016480ff2a77ac */ /* 0x000ee20008000800 */
[----:B-1----:R-:W-:Y:S01]  /*0f80*/  I2FP.F32.U32 R3, UR7 ;  /* 0x0000000700037c45 */ /* 0x002fe20008201000 */
[----:B------:R-:W1:Y:S04]  /*0f90*/  LDCU UR27, c[0x0][0xb30] ;  /* 0x00016600ff1b77ac */ /* 0x000e680008000800 */
[----:B--2---:R-:W-:Y:S01]  /*0fa0*/  FMUL R3, R3, UR5 ;  /* 0x0000000503037c20 */ /* 0x004fe20008400000 */
[----:B------:R-:W-:Y:S01]  /*0fb0*/  USHF.L.U32 UR29, UR54, 0xa, URZ ;  /* 0x0000000a361d7899 */ /* 0x000fe200080006ff */
[----:B----4-:R-:W-:Y:S01]  /*0fc0*/  I2FP.F32.U32 R2, UR8 ;  /* 0x0000000800027c45 */ /* 0x010fe20008201000 */
[----:B------:R-:W-:Y:S01]  /*0fd0*/  UMOV UR25, UR7 ;  /* 0x0000000700197c82 */ /* 0x000fe20008000000 */
[----:B------:R-:W-:-:S02]  /*0fe0*/  UMOV UR26, UR8 ;  /* 0x00000008001a7c82 */ /* 0x000fc40008000000 */
[----:B------:R-:W2:Y:S01]  /*0ff0*/  F2I.U32.TRUNC.NTZ R3, R3 ;  /* 0x0000000300037305 */ /* 0x000ea2000020f000 */
[----:B---3--:R-:W-:Y:S01]  /*1000*/  UISETP.GE.AND UP2, UPT, UR23, 0x1, UPT ;  /* 0x000000011700788c */ /* 0x008fe2000bf46270 */
[----:B------:R-:W-:-:S06]  /*1010*/  FMUL R2, R2, UR4 ;  /* 0x0000000402027c20 */ /* 0x000fcc0008400000 */
[----:B------:R-:W3:Y:S01]  /*1020*/  F2I.U32.TRUNC.NTZ R2, R2 ;  /* 0x0000000200027305 */ /* 0x000ee2000020f000 */
[----:B--2---:R-:W-:Y:S02]  /*1030*/  R2UR UR4, R3 ;  /* 0x00000000030472ca */ /* 0x004fe400000e0000 */
[----:B---3--:R-:W-:Y:S02]  /*1040*/  R2UR UR6, R2 ;  /* 0x00000000020672ca */ /* 0x008fe400000e0000 */
[----:B------:R-:W-:-:S09]  /*1050*/  PRMT R2, RZ, 0x7610, R2 ;  /* 0x00007610ff027816 */ /* 0x000fd20000000002 */
[----:B------:R-:W-:-:S04]  /*1060*/  UIADD3 UR5, UPT, UPT, -UR4, URZ, URZ ;  /* 0x000000ff04057290 */ /* 0x000fc8000fffe1ff */
[----:B------:R-:W-:Y:S02]  /*1070*/  UIMAD UR5, UR9, UR5, UR7 ;  /* 0x00000005090572a4 */ /* 0x000fe4000f8e0207 */
[----:B------:R-:W-:-:S04]  /*1080*/  UIADD3 UR4, UPT, UPT, -UR6, URZ, URZ ;  /* 0x000000ff06047290 */ /* 0x000fc8000fffe1ff */
[----:B------:R-:W-:Y:S01]  /*1090*/  IMAD.U32 R56, RZ, RZ, UR5 ;  /* 0x00000005ff387e24 */ /* 0x000fe2000f8e00ff */
[----:B------:R-:W-:-:S06]  /*10a0*/  UIMAD UR4, UR10, UR4, UR8 ;  /* 0x000000040a0472a4 */ /* 0x000fcc000f8e0208 */
[----:B------:R-:W-:Y:S01]  /*10b0*/  IMAD.U32 R55, RZ, RZ, UR4 ;  /* 0x00000004ff377e24 */ /* 0x000fe2000f8e00ff */
[----:B-1----:R-:W-:Y:S06]  /*10c0*/  BRA.U UP4, `(.L_x_17) ;  /* 0x00000001042c7547 */ /* 0x002fec000b800000 */
[----:B------:R-:W-:Y:S02]  /*10d0*/  R2UR UR5, R55 ;  /* 0x00000000370572ca */ /* 0x000fe400000e0000 */
[----:B------:R-:W-:-:S11]  /*10e0*/  R2UR UR4, R56 ;  /* 0x00000000380472ca */ /* 0x000fd600000e0000 */
[----:B------:R-:W-:Y:S02]  /*10f0*/  UISETP.NE.AND UP0, UPT, UR5, URZ, UPT ;  /* 0x000000ff0500728c */ /* 0x000fe4000bf05270 */
[----:B------:R-:W-:Y:S02]  /*1100*/  UISETP.NE.AND UP1, UPT, UR5, 0x1, UPT ;  /* 0x000000010500788c */ /* 0x000fe4000bf25270 */
[----:B------:R-:W-:-:S04]  /*1110*/  UISETP.EQ.OR UP0, UPT, UR4, URZ, !UP0 ;  /* 0x000000ff0400728c */ /* 0x000fc8000c702670 */
[----:B------:R-:W-:Y:S02]  /*1120*/  USEL UR5, URZ, 0x1, !UP0 ;  /* 0x00000001ff057887 */ /* 0x000fe4000c000000 */
[----:B------:R-:W-:Y:S02]  /*1130*/  UISETP.NE.AND UP0, UPT, UR4, URZ, UPT ;  /* 0x000000ff0400728c */ /* 0x000fe4000bf05270 */
[----:B------:R-:W-:-:S04]  /*1140*/  USEL UR4, URZ, 0x2, UP1 ;  /* 0x00000002ff047887 */ /* 0x000fc80008800000 */
[----:B------:R-:W-:-:S04]  /*1150*/  USEL UR4, UR4, 0x2, UP0 ;  /* 0x0000000204047887 */ /* 0x000fc80008000000 */
[----:B------:R-:W-:-:S06]  /*1160*/  UIADD3 UR4, UPT, UPT, UR5, UR4, URZ ;  /* 0x0000000405047290 */ /* 0x000fcc000fffe0ff */
[----:B------:R-:W-:Y:S02]  /*1170*/  IMAD.U32 R2, RZ, RZ, UR4 ;  /* 0x00000004ff027e24 */ /* 0x000fe4000f8e00ff */
.L_x_17:
[----:B------:R-:W-:Y:S05]  /*1180*/  BRA.U !UP2, `(.L_x_18) ;  /* 0x000000010ad47547 */ /* 0x000fea000b800000 */
[----:B------:R-:W1:Y:S01]  /*1190*/  LDCU.128 UR12, c[0x0][0xb10] ;  /* 0x00016200ff0c77ac */ /* 0x000e620008000c00 */
[----:B------:R-:W2:Y:S01]  /*11a0*/  LDCU UR6, c[0x0][0x370] ;  /* 0x00006e00ff0677ac */ /* 0x000ea20008000800 */
[----:B------:R-:W3:Y:S01]  /*11b0*/  LDCU UR5, c[0x0][0x374] ;  /* 0x00006e80ff0577ac */ /* 0x000ee20008000800 */
[----:B------:R-:W4:Y:S01]  /*11c0*/  LDCU UR24, c[0x0][0xb0c] ;  /* 0x00016180ff1877ac */ /* 0x000f220008000800 */
[----:B------:R-:W4:Y:S01]  /*11d0*/  LDCU UR4, c[0x0][0xb20] ;  /* 0x00016400ff0477ac */ /* 0x000f220008000800 */
[----:B------:R-:W4:Y:S01]  /*11e0*/  LDCU.64 UR8, c[0x0][0xb28] ;  /* 0x00016500ff0877ac */ /* 0x000f220008000a00 */
[----:B-1----:R-:W-:Y:S02]  /*11f0*/  UISETP.NE.AND UP0, UPT, UR14, 0x1, UPT ;  /* 0x000000010e00788c */ /* 0x002fe4000bf05270 */
[----:B---3--:R-:W-:Y:S02]  /*1200*/  UIMAD.WIDE.U32 UR10, UR5, UR15, URZ ;  /* 0x0000000f050a72a5 */ /* 0x008fe4000f8e00ff */
[----:B--2---:R-:W-:-:S02]  /*1210*/  UIMAD.WIDE.U32 UR18, UR6, UR12, URZ ;  /* 0x0000000c061272a5 */ /* 0x004fc4000f8e00ff */
[----:B----4-:R-:W-:Y:S02]  /*1220*/  UISETP.NE.AND UP1, UPT, UR24, 0x1, UPT ;  /* 0x000000011800788c */ /* 0x010fe4000bf25270 */
[----:B------:R-:W-:Y:S01]  /*1230*/  UISETP.NE.AND UP2, UPT, UR23, 0x1, UPT ;  /* 0x000000011700788c */ /* 0x000fe2000bf45270 */
[----:B------:R-:W-:Y:S02]  /*1240*/  UMOV UR10, UR11 ;  /* 0x0000000b000a7c82 */ /* 0x000fe40008000000 */
[----:B------:R-:W-:Y:S01]  /*1250*/  UMOV UR18, UR19 ;  /* 0x0000001300127c82 */ /* 0x000fe20008000000 */
[----:B------:R-:W-:Y:S02]  /*1260*/  @UP0 USHF.R.U32.HI UR5, URZ, UR4, UR10 ;  /* 0x00000004ff050299 */ /* 0x000fe4000801160a */
[----:B------:R-:W-:Y:S02]  /*1270*/  UIMAD.WIDE.U32 UR20, UR26, UR15, URZ ;  /* 0x0000000f1a1472a5 */ /* 0x000fe4000f8e00ff */
[----:B------:R-:W-:-:S02]  /*1280*/  UIMAD.WIDE.U32 UR10, UR5, UR8, URZ ;  /* 0x00000008050a72a5 */ /* 0x000fc4000f8e00ff */
[----:B------:R-:W-:Y:S02]  /*1290*/  @UP1 USHF.R.U32.HI UR6, URZ, UR13, UR18 ;  /* 0x0000000dff061299 */ /* 0x000fe40008011612 */
[----:B------:R-:W-:Y:S02]  /*12a0*/  UIMAD.WIDE.U32 UR16, UR25, UR12, URZ ;  /* 0x0000000c191072a5 */ /* 0x000fe4000f8e00ff */
[----:B------:R-:W-:Y:S01]  /*12b0*/  UIMAD.WIDE.U32 UR18, UR6, UR8, URZ ;  /* 0x00000008061272a5 */ /* 0x000fe2000f8e00ff */
[----:B------:R-:W-:Y:S01]  /*12c0*/  UMOV UR20, UR21 ;  /* 0x0000001500147c82 */ /* 0x000fe20008000000 */
[----:B------:R-:W-:Y:S01]  /*12d0*/  UMOV UR10, UR11 ;  /* 0x0000000b000a7c82 */ /* 0x000fe20008000000 */
[----:B------:R-:W-:Y:S02]  /*12e0*/  USHF.R.U32.HI UR20, URZ, UR4, UR20 ;  /* 0x00000004ff147299 */ /* 0x000fe40008011614 */
[----:B------:R-:W-:Y:S02]  /*12f0*/  @UP2 USHF.R.U32.HI UR5, URZ, UR9, UR10 ;  /* 0x00000009ff052299 */ /* 0x000fe4000801160a */
[----:B------:R-:W-:Y:S01]  /*1300*/  UMOV UR7, UR19 ;  /* 0x0000001300077c82 */ /* 0x000fe20008000000 */
[----:B------:R-:W-:Y:S01]  /*1310*/  UMOV UR16, UR17 ;  /* 0x0000001100107c82 */ /* 0x000fe20008000000 */
[----:B------:R-:W-:-:S02]  /*1320*/  @UP2 USHF.R.U32.HI UR6, URZ, UR9, UR7 ;  /* 0x00000009ff062299 */ /* 0x000fc40008011607 */
[----:B------:R-:W-:Y:S02]  /*1330*/  USHF.R.U32.HI UR13, URZ, UR13, UR16 ;  /* 0x0000000dff0d7299 */ /* 0x000fe40008011610 */
[----:B------:R-:W-:Y:S02]  /*1340*/  USEL UR4, UR26, UR20, !UP0 ;  /* 0x000000141a047287 */ /* 0x000fe4000c000000 */
[----:B------:R-:W-:Y:S02]  /*1350*/  UIMAD UR7, UR5, UR23, URZ ;  /* 0x00000017050772a4 */ /* 0x000fe4000f8e02ff */
[----:B------:R-:W-:Y:S02]  /*1360*/  USEL UR5, UR25, UR13, !UP1 ;  /* 0x0000000d19057287 */ /* 0x000fe4000c800000 */
[----:B------:R-:W-:Y:S02]  /*1370*/  UIMAD UR12, UR6, UR23, URZ ;  /* 0x00000017060c72a4 */ /* 0x000fe4000f8e02ff */
[----:B------:R-:W-:-:S02]  /*1380*/  UISETP.GE.AND UP0, UPT, UR4, UR7, UPT ;  /* 0x000000070400728c */ /* 0x000fc4000bf06270 */
[----:B------:R-:W-:Y:S02]  /*1390*/  UIMAD.WIDE.U32 UR10, UR4, UR8, URZ ;  /* 0x00000008040a72a5 */ /* 0x000fe4000f8e00ff */
[----:B------:R-:W-:Y:S02]  /*13a0*/  UISETP.GE.OR UP0, UPT, UR5, UR12, UP0 ;  /* 0x0000000c0500728c */ /* 0x000fe40008706670 */
[----:B------:R-:W-:Y:S02]  /*13b0*/  UIMAD.WIDE.U32 UR12, UR5, UR8, URZ ;  /* 0x00000008050c72a5 */ /* 0x000fe4000f8e00ff */
[----:B------:R-:W-:Y:S01]  /*13c0*/  UIADD3 UR10, UPT, UPT, -UR4, URZ, URZ ;  /* 0x000000ff040a7290 */ /* 0x000fe2000fffe1ff */
[----:B------:R-:W-:Y:S01]  /*13d0*/  UMOV UR8, UR11 ;  /* 0x0000000b00087c82 */ /* 0x000fe20008000000 */
[----:B------:R-:W-:Y:S02]  /*13e0*/  UIADD3 UR11, UPT, UPT, -UR5, URZ, URZ ;  /* 0x000000ff050b7290 */ /* 0x000fe4000fffe1ff */
[----:B------:R-:W-:-:S03]  /*13f0*/  USHF.R.U32.HI UR8, URZ, UR9, UR8 ;  /* 0x00000009ff087299 */ /* 0x000fc60008011608 */
[----:B------:R-:W-:Y:S01]  /*1400*/  @!UP0 UMOV UR7, UR13 ;  /* 0x0000000d00078c82 */ /* 0x000fe20008000000 */
[----:B------:R-:W-:Y:S02]  /*1410*/  UIMAD UR26, UR14, UR10, UR26 ;  /* 0x0000000a0e1a72a4 */ /* 0x000fe4000f8e021a */
[----:B------:R-:W-:Y:S02]  /*1420*/  USEL UR8, UR4, UR8, !UP2 ;  /* 0x0000000804087287 */ /* 0x000fe4000d000000 */
[----:B------:R-:W-:Y:S02]  /*1430*/  @!UP0 USHF.R.U32.HI UR7, URZ, UR9, UR7 ;  /* 0x00000009ff078299 */ /* 0x000fe40008011607 */
[----:B------:R-:W-:Y:S02]  /*1440*/  UIADD3 UR9, UPT, UPT, -UR8, URZ, URZ ;  /* 0x000000ff08097290 */ /* 0x000fe4000fffe1ff */
[----:B------:R-:W-:Y:S02]  /*1450*/  @!UP0 USEL UR7, UR5, UR7, !UP2 ;  /* 0x0000000705078287 */ /* 0x000fe4000d000000 */
[----:B------:R-:W-:-:S02]  /*1460*/  UIMAD UR9, UR23, UR9, UR4 ;  /* 0x00000009170972a4 */ /* 0x000fc4000f8e0204 */
[----:B------:R-:W-:Y:S02]  /*1470*/  @!UP0 UIADD3 UR8, UPT, UPT, UR8, -UR7, URZ ;  /* 0x8000000708088290 */ /* 0x000fe4000fffe0ff */
[----:B------:R-:W-:Y:S02]  /*1480*/  @!UP0 UIMAD UR6, UR9, UR6, UR7 ;  /* 0x00000006090682a4 */ /* 0x000fe4000f8e0207 */
[----:B------:R-:W-:Y:S02]  /*1490*/  @!UP0 UIMAD UR4, UR8, UR23, UR5 ;  /* 0x00000017080482a4 */ /* 0x000fe4000f8e0205 */
[----:B------:R-:W-:Y:S02]  /*14a0*/  UIMAD UR25, UR24, UR11, UR25 ;  /* 0x0000000b181972a4 */ /* 0x000fe4000f8e0219 */
[----:B------:R-:W-:Y:S01]  /*14b0*/  UIMAD UR26, UR4, UR14, UR26 ;  /* 0x0000000e041a72a4 */ /* 0x000fe2000f8e021a */
[----:B------:R-:W-:Y:S02]  /*14c0*/  @!UP0 UMOV UR5, UR6 ;  /* 0x0000000600058c82 */ /* 0x000fe40008000000 */
[----:B------:R-:W-:-:S12]  /*14d0*/  UIMAD UR25, UR5, UR24, UR25 ;  /* 0x00000018051972a4 */ /* 0x000fd8000f8e0219 */
.L_x_18:
[----:B------:R-:W-:Y:S02]  /*14e0*/  UISETP.NE.AND UP1, UPT, UR27, 0x1, UPT ;  /* 0x000000011b00788c */ /* 0x000fe4000bf25270 */
[----:B------:R-:W-:Y:S02]  /*14f0*/  UISETP.NE.AND UP0, UPT, UR22, 0x2, UPT ;  /* 0x000000021600788c */ /* 0x000fe4000bf05270 */
[----:B------:R-:W-:-:S05]  /*1500*/  ULOP3.LUT UR29, UR29, 0x400, URZ, 0xc0, !UPT ;  /* 0x000004001d1d7892 */ /* 0x000fca000f8ec0ff */
[----:B------:R-:W-:Y:S07]  /*1510*/  BRA.U UP1, `(.L_x_19) ;  /* 0x0000000101447547 */ /* 0x000fee000b800000 */
[----:B------:R-:W1:Y:S01]  /*1520*/  LDCU.128 UR8, c[0x0][0xb10] ;  /* 0x00016200ff0877ac */ /* 0x000e620008000c00 */
[----:B------:R-:W2:Y:S01]  /*1530*/  LDCU UR12, c[0x0][0xb0c] ;  /* 0x00016180ff0c77ac */ /* 0x000ea20008000800 */
[----:B------:R-:W3:Y:S01]  /*1540*/  LDCU UR13, c[0x0][0xb20] ;  /* 0x00016400ff0d77ac */ /* 0x000ee20008000800 */
[----:B-1----:R-:W-:Y:S02]  /*1550*/  UIMAD.WIDE.U32 UR6, UR25, UR8, URZ ;  /* 0x00000008190672a5 */ /* 0x002fe4000f8e00ff */
[----:B------:R-:W-:Y:S02]  /*1560*/  UIMAD.WIDE.U32 UR4, UR26, UR11, URZ ;  /* 0x0000000b1a0472a5 */ /* 0x000fe4000f8e00ff */
[----:B--2---:R-:W-:Y:S02]  /*1570*/  UISETP.NE.AND UP2, UPT, UR12, 0x1, UPT ;  /* 0x000000010c00788c */ /* 0x004fe4000bf45270 */
[----:B------:R-:W-:Y:S01]  /*1580*/  UISETP.NE.AND UP1, UPT, UR10, 0x1, UPT ;  /* 0x000000010a00788c */ /* 0x000fe2000bf25270 */
[----:B------:R-:W-:-:S02]  /*1590*/  UMOV UR6, UR7 ;  /* 0x0000000700067c82 */ /* 0x000fc40008000000 */
[----:B------:R-:W-:Y:S01]  /*15a0*/  UMOV UR4, UR5 ;  /* 0x0000000500047c82 */ /* 0x000fe20008000000 */
[----:B------:R-:W-:Y:S02]  /*15b0*/  USHF.R.U32.HI UR6, URZ, UR9, UR6 ;  /* 0x00000009ff067299 */ /* 0x000fe40008011606 */
[----:B---3--:R-:W-:Y:S02]  /*15c0*/  USHF.R.U32.HI UR4, URZ, UR13, UR4 ;  /* 0x0000000dff047299 */ /* 0x008fe40008011604 */
[----:B------:R-:W-:Y:S02]  /*15d0*/  USEL UR5, UR25, UR6, !UP2 ;  /* 0x0000000619057287 */ /* 0x000fe4000d000000 */
[----:B------:R-:W-:-:S04]  /*15e0*/  USEL UR4, UR26, UR4, !UP1 ;  /* 0x000000041a047287 */ /* 0x000fc8000c800000 */
[----:B------:R-:W-:Y:S02]  /*15f0*/  UIADD3 UR6, UPT, UPT, UR5, -UR4, URZ ;  /* 0x8000000405067290 */ /* 0x000fe4000fffe0ff */
[----:B------:R-:W-:Y:S02]  /*1600*/  UIADD3 UR4, UPT, UPT, -UR5, UR4, URZ ;  /* 0x0000000405047290 */ /* 0x000fe4000fffe1ff */
[----:B------:R-:W-:Y:S02]  /*1610*/  UIMAD UR26, UR6, UR10, UR26 ;  /* 0x0000000a061a72a4 */ /* 0x000fe4000f8e021a */
[----:B------:R-:W-:-:S12]  /*1620*/  UIMAD UR25, UR4, UR12, UR25 ;  /* 0x0000000c041972a4 */ /* 0x000fd8000f8e0219 */
.L_x_19:
[----:B------:R-:W-:Y:S05]  /*1630*/  BRA.U !UP5, `(.L_x_20) ;  /* 0x000000010d0c7547 */ /* 0x000fea000b800000 */
[----:B------:R-:W-:Y:S01]  /*1640*/  UCGABAR_WAIT ;  /* 0x0000000000007dc7 */ /* 0x000fe20008000000 */
[----:B------:R-:W-:Y:S01]  /*1650*/  CCTL.IVALL ;  /* 0x00000000ff00798f */ /* 0x000fe20002000000 */
[----:B------:R-:W-:Y:S05]  /*1660*/  BRA `(.L_x_21) ;  /* 0x0000000000047947 */ /* 0x000fea0003800000 */
.L_x_20:
[----:B------:R-:W-:Y:S06]  /*1670*/  BAR.SYNC.DEFER_BLOCKING 0x0 ;  /* 0x0000000000007b1d */ /* 0x000fec0000010000 */
.L_x_21:
[----:B------:R-:W-:Y:S05]  /*1680*/  BRA.U UP0, `(.L_x_22) ;  /* 0x0000001500747547 */ /* 0x000fea000b800000 */
[----:B------:R-:W1:Y:S01]  /*1690*/  LDCU UR6, c[0x0][0x38c] ;  /* 0x00007180ff0677ac */ /* 0x000e620008000800 */
[----:B------:R-:W-:Y:S01]  /*16a0*/  PLOP3.LUT P1, PT, PT, PT, UP3, 0x80, 0x8 ;  /* 0x000000000008781c */ /* 0x000fe20003f2f038 */
[----:B------:R-:W-:Y:S01]  /*16b0*/  IMAD.MOV.U32 R12, RZ, RZ, 0x1 ;  /* 0x00000001ff0c7424 */ /* 0x000fe200078e00ff */
[----:B------:R-:W-:Y:S01]  /*16c0*/  ISETP.EQ.OR P2, PT, R0, RZ, P3 ;  /* 0x000000ff0000720c */ /* 0x000fe20001f42670 */
[----:B------:R-:W-:Y:S01]  /*16d0*/  UISETP.NE.AND UP1, UPT, UR22, URZ, UPT ;  /* 0x000000ff1600728c */ /* 0x000fe2000bf25270 */
[----:B------:R-:W-:Y:S02]  /*16e0*/  PLOP3.LUT P1, PT, P1, PT, PT, 0x8, 0x80 ;  /* 0x000000000080781c */ /* 0x000fe40000f2e170 */
[----:B------:R-:W-:Y:S01]  /*16f0*/  CS2R R10, SRZ ;  /* 0x00000000000a7805 */ /* 0x000fe2000001ff00 */
[----:B------:R-:W-:Y:S01]  /*1700*/  IMAD.MOV.U32 R9, RZ, RZ, RZ ;  /* 0x000000ffff097224 */ /* 0x000fe200078e00ff */
[----:B------:R-:W2:Y:S01]  /*1710*/  LDCU UR45, c[0x0][0x370] ;  /* 0x00006e00ff2d77ac */ /* 0x000ea20008000800 */
[----:B------:R-:W-:Y:S01]  /*1720*/  IMAD.MOV.U32 R8, RZ, RZ, 0x1 ;  /* 0x00000001ff087424 */ /* 0x000fe200078e00ff */
[----:B------:R-:W3:Y:S01]  /*1730*/  LDCU.64 UR40, c[0x0][0x348] ;  /* 0x00006900ff2877ac */ /* 0x000ee20008000a00 */
[----:B------:R-:W-:-:S02]  /*1740*/  USHF.R.U32.HI UR49, URZ, 0x5, UR29 ;  /* 0x00000005ff317899 */ /* 0x000fc4000801161d */
[----:B-1----:R-:W-:Y:S02]  /*1750*/  UIADD3 UR5, UPT, UPT, UR6, 0x3f, URZ ;  /* 0x0000003f06057890 */ /* 0x002fe4000fffe0ff */
[----:B------:R-:W-:Y:S02]  /*1760*/  UIADD3 UR50, UPT, UPT, UR6, 0x7e, URZ ;  /* 0x0000007e06327890 */ /* 0x000fe4000fffe0ff */
[----:B------:R-:W-:Y:S01]  /*1770*/  USHF.R.S32.HI UR4, URZ, 0x1f, UR5 ;  /* 0x0000001fff047899 */ /* 0x000fe20008011405 */
[----:B------:R-:W1:Y:S03]  /*1780*/  LDCU UR44, c[0x0][0x374] ;  /* 0x00006e80ff2c77ac */ /* 0x000e660008000800 */
[----:B------:R-:W-:Y:S02]  /*1790*/  ULEA.HI UR4, UR4, UR5, URZ, 0x6 ;  /* 0x0000000504047291 */ /* 0x000fe4000f8f30ff */
[----:B------:R-:W-:-:S02]  /*17a0*/  USEL UR31, UR37, 0x2, UP1 ;  /* 0x00000002251f7887 */ /* 0x000fc40008800000 */
[----:B------:R-:W-:Y:S02]  /*17b0*/  USHF.R.S32.HI UR47, URZ, 0x6, UR4 ;  /* 0x00000006ff2f7899 */ /* 0x000fe40008011404 */
[----:B------:R-:W-:Y:S02]  /*17c0*/  UIADD3 UR4, UPT, UPT, UR6, -0x1, URZ ;  /* 0xffffffff06047890 */ /* 0x000fe4000fffe0ff */
[----:B------:R-:W-:Y:S02]  /*17d0*/  UISETP.LT.U32.AND UP0, UPT, UR47, 0x6, UPT ;  /* 0x000000062f00788c */ /* 0x000fe4000bf01070 */
[----:B------:R-:W-:Y:S02]  /*17e0*/  UISETP.GE.U32.AND UP2, UPT, UR4, -0x7f, UPT ;  /* 0xffffff810400788c */ /* 0x000fe4000bf46070 */
[----:B------:R-:W-:Y:S01]  /*17f0*/  USEL UR46, UR47, 0x6, UP0 ;  /* 0x000000062f2e7887 */ /* 0x000fe20008000000 */
[----:B------:R-:W-:-:S03]  /*1800*/  UMOV UR23, URZ ;  /* 0x000000ff00177c82 */ /* 0x000fc60008000000 */
[----:B------:R-:W-:Y:S02]  /*1810*/  UIADD3 UR30, UPT, UPT, UR46, -0x1, URZ ;  /* 0xffffffff2e1e7890 */ /* 0x000fe4000fffe0ff */
[----:B------:R-:W-:-:S03]  /*1820*/  UIADD3 UR48, UPT, UPT, UR47, -UR46, URZ ;  /* 0x8000002e2f307290 */ /* 0x000fc6000fffe0ff */
[----:B------:R-:W-:-:S04]  /*1830*/  @UP2 UIADD3 UR30, UPT, UPT, UR46, URZ, URZ ;  /* 0x000000ff2e1e2290 */ /* 0x000fc8000fffe0ff */
[----:B-123--:R-:W-:-:S12]  /*1840*/  UIADD3 UR30, UPT, UPT, UR30, 0x1, URZ ;  /* 0x000000011e1e7890 */ /* 0x00efd8000fffe0ff */
.L_x_42:
[----:B------:R-:W-:Y:S01]  /*1850*/  UISETP.NE.AND UP0, UPT, UR54, URZ, UPT ;  /* 0x000000ff3600728c */ /* 0x000fe2000bf05270 */
[----:B------:R-:W1:Y:S08]  /*1860*/  S2UR UR54, SR_CgaCtaId ;  /* 0x00000000003679c3 */ /* 0x000e700000008800 */
[----:B------:R-:W-:Y:S05]  /*1870*/  BRA.U UP0, `(.L_x_23) ;  /* 0x0000000100347547 */ /* 0x000fea000b800000 */
[----:B------:R-:W2:Y:S01]  /*1880*/  S2R R0, SR_CgaCtaId ;  /* 0x0000000000007919 */ /* 0x000ea20000008800 */
[----:B------:R-:W-:-:S04]  /*1890*/  MOV R2, 0x400 ;  /* 0x0000040000027802 */ /* 0x000fc80000000f00 */
[----:B--2---:R-:W-:Y:S02]  /*18a0*/  LEA R0, R0, R2, 0x18 ;  /* 0x0000000200007211 */ /* 0x004fe400078ec0ff */
[----:B------:R-:W-:-:S03]  /*18b0*/  SHF.L.U32 R2, R8, 0x1f, RZ ;  /* 0x0000001f08027819 */ /* 0x000fc600000006ff */
[----:B------:R-:W-:-:S04]  /*18c0*/  IMAD R0, R9, 0x8, R0 ;  /* 0x0000000809007824 */ /* 0x000fc800078e0200 */
[----:B------:R-:W2:Y:S02]  /*18d0*/  SYNCS.PHASECHK.TRANS64.TRYWAIT P0, [R0+URZ+0x110], R2 ;  /* 0x00011002000075a7 */ /* 0x000ea400080011ff */
[----:B--2---:R-:W-:Y:S05]  /*18e0*/  @!P0 BRA `(.L_x_24) ;  /* 0x0000006000e88947 */ /* 0x004fea0003800000 */
.L_x_124:
[----:B------:R-:W-:Y:S01]  /*18f0*/  VIADD R9, R9, 0x1 ;  /* 0x0000000109097836 */ /* 0x000fe20000000000 */
[----:B------:R2:W-:Y:S04]  /*1900*/  SYNCS.ARRIVE.TRANS64.A1T0 RZ, [R0+URZ+0x100], RZ ;  /* 0x000100ff00ff79a7 */ /* 0x0005e800081000ff */
[----:B------:R-:W-:-:S04]  /*1910*/  ISETP.NE.AND P0, PT, R9, 0x2, PT ;  /* 0x000000020900780c */ /* 0x000fc80003f05270 */
[----:B------:R-:W-:Y:S02]  /*1920*/  SEL R9, R9, RZ, P0 ;  /* 0x000000ff09097207 */ /* 0x000fe40000000000 */
[----:B--2---:R-:W-:-:S04]  /*1930*/  SEL R0, RZ, 0x1, P0 ;  /* 0x00000001ff007807 */ /* 0x004fc80000000000 */
[----:B------:R-:W-:-:S07]  /*1940*/  LOP3.LUT R8, R8, R0, RZ, 0x3c, !PT ;  /* 0x0000000008087212 */ /* 0x000fce00078e3cff */
.L_x_23:
[----:B------:R-:W-:Y:S01]  /*1950*/  UMOV UR21, 0x400 ;  /* 0x0000040000157882 */ /* 0x000fe20000000000 */
[----:B------:R-:W-:Y:S01]  /*1960*/  SHF.L.U32 R0, R12, 0x1f, RZ ;  /* 0x0000001f0c007819 */ /* 0x000fe200000006ff */
[----:B-1----:R-:W-:Y:S02]  /*1970*/  ULEA UR21, UR54, UR21, 0x18 ;  /* 0x0000001536157291 */ /* 0x002fe4000f8ec0ff */
[----:B------:R-:W-:Y:S02]  /*1980*/  UISETP.GE.U32.AND UP0, UPT, UR50, 0x7f, UPT ;  /* 0x0000007f3200788c */ /* 0x000fe4000bf06070 */
[----:B------:R-:W-:Y:S02]  /*1990*/  ULEA UR4, UR23, UR21, 0x3 ;  /* 0x0000001517047291 */ /* 0x000fe4000f8e18ff */
[----:B------:R-:W-:Y:S02]  /*19a0*/  USHF.L.U32 UR19, UR26, 0x6, URZ ;  /* 0x000000061a137899 */ /* 0x000fe400080006ff */
[----:B------:R-:W-:Y:S01]  /*19b0*/  ULEA UR35, UR25, UR49, 0x6 ;  /* 0x0000003119237291 */ /* 0x000fe2000f8e30ff */
[----:B------:R-:W-:-:S04]  /*19c0*/  UMOV UR13, URZ ;  /* 0x000000ff000d7c82 */ /* 0x000fc80008000000 */
[----:B------:R1:W2:Y:S01]  /*19d0*/  SYNCS.PHASECHK.TRANS64.TRYWAIT P0, [UR4+0x30], R0 ;  /* 0x00003000ff0075a7 */ /* 0x0002a20008001104 */
[----:B------:R-:W-:Y:S06]  /*19e0*/  BRA.U !UP0, `(.L_x_25) ;  /* 0x0000000108f47547 */ /* 0x000fec000b800000 */
[----:B------:R-:W-:Y:S01]  /*19f0*/  UMOV UR22, URZ ;  /* 0x000000ff00167c82 */ /* 0x000fe20008000000 */
[----:B------:R-:W-:-:S05]  /*1a00*/  UMOV UR4, UR23 ;  /* 0x0000001700047c82 */ /* 0x000fca0008000000 */
.L_x_31:
[----:B------:R-:W-:Y:S01]  /*1a10*/  ULEA UR33, UR4, UR21, 0x3 ;  /* 0x0000001504217291 */ /* 0x000fe2000f8e18ff */
[----:B--2---:R-:W-:Y:S01]  /*1a20*/  @!P3 MOV R2, 0x8000 ;  /* 0x000080000002b802 */ /* 0x004fe20000000f00 */
[----:B--2-4-:R-:W-:Y:S10]  /*1a30*/  @P0 BRA `(.L_x_26) ;  /* 0x00000000000c0947 */ /* 0x014ff40003800000 */
[----:B------:R-:W-:-:S04]  /*1a40*/  SHF.L.U32 R3, R12, 0x1f, RZ ;  /* 0x0000001f0c037819 */ /* 0x000fc800000006ff */
[----:B------:R-:W2:Y:S02]  /*1a50*/  SYNCS.PHASECHK.TRANS64.TRYWAIT P0, [UR33+0x30], R3 ;  /* 0x00003003ff0075a7 */ /* 0x000ea40008001121 */
[----:B--2---:R-:W-:Y:S05]  /*1a60*/  @!P0 BRA `(.L_x_27) ;  /* 0x00000060009c8947 */ /* 0x004fea0003800000 */
.L_x_26:
[----:B------:R2:W-:Y:S01]  /*1a70*/  @!P3 SYNCS.ARRIVE.TRANS64 RZ, [UR33], R2 ;  /* 0x00000002ffffb9a7 */ /* 0x0005e20008000021 */
[----:B------:R-:W-:-:S04]  /*1a80*/  ULOP3.LUT UR5, UR31, 0x2, URZ, 0xfc, !UPT ;  /* 0x000000021f057892 */ /* 0x000fc8000f8efcff */
[----:B------:R-:W-:-:S09]  /*1a90*/  UISETP.NE.AND UP0, UPT, UR5, 0x2, UPT ;  /* 0x000000020500788c */ /* 0x000fd2000bf05270 */
[----:B------:R-:W-:Y:S05]  /*1aa0*/  BRA.U UP0, `(.L_x_28) ;  /* 0x0000000100047547 */ /* 0x000fea000b800000 */
[----:B------:R-:W-:Y:S05]  /*1ab0*/  BPT.TRAP 0x1 ;  /* 0x000000040000795c */ /* 0x000fea0000300000 */
.L_x_28:
[----:B------:R-:W-:Y:S04]  /*1ac0*/  BSSY.RECONVERGENT B0, `(.L_x_29) ;  /* 0x0000003000007945 */ /* 0x000fe80003800200 */
[----:B------:R-:W-:Y:S05]  /*1ad0*/  @P2 BRA `(.L_x_30) ;  /* 0x0000000000042947 */ /* 0x000fea0003800000 */
[----:B------:R-:W-:Y:S05]  /*1ae0*/  BPT.TRAP 0x1 ;  /* 0x000000040000795c */ /* 0x000fea0000300000 */
.L_x_30:
[----:B------:R-:W-:Y:S05]  /*1af0*/  BSYNC.RECONVERGENT B0 ;  /* 0x0000000000007941 */ /* 0x000fea0003800200 */
.L_x_29:
[----:B------:R-:W-:Y:S02]  /*1b00*/  UIADD3 UR5, UPT, UPT, UR4, 0x1, URZ ;  /* 0x0000000104057890 */ /* 0x000fe4000fffe0ff */
[----:B------:R-:W-:Y:S02]  /*1b10*/  USHF.L.U32 UR4, UR4, 0xe, URZ ;  /* 0x0000000e04047899 */ /* 0x000fe400080006ff */
[----:B------:R-:W-:Y:S02]  /*1b20*/  UISETP.NE.AND UP0, UPT, UR5, 0x6, UPT ;  /* 0x000000060500788c */ /* 0x000fe4000bf05270 */
[----:B------:R-:W-:Y:S02]  /*1b30*/  ULEA UR24, UR29, UR4, 0x2 ;  /* 0x000000041d187291 */ /* 0x000fe4000f8e10ff */
[----:B------:R-:W-:Y:S02]  /*1b40*/  USEL UR6, URZ, 0x1, UP0 ;  /* 0x00000001ff067887 */ /* 0x000fe40008000000 */
[----:B------:R-:W-:-:S02]  /*1b50*/  USEL UR23, UR5, URZ, UP0 ;  /* 0x000000ff05177287 */ /* 0x000fc40008000000 */
[----:B------:R-:W-:Y:S02]  /*1b60*/  UIADD3 UR24, UPT, UPT, UR21, UR24, URZ ;  /* 0x0000001815187290 */ /* 0x000fe4000fffe0ff */
[----:B------:R-:W-:Y:S01]  /*1b70*/  LOP3.LUT R12, R12, UR6, RZ, 0x3c, !PT ;  /* 0x000000060c0c7c12 */ /* 0x000fe2000f8e3cff */
[----:B------:R-:W-:Y:S02]  /*1b80*/  UIADD3 UR6, UP1, UPT, UR40, 0x80, URZ ;  /* 0x0000008028067890 */ /* 0x000fe4000ff3e0ff */
[----:B------:R-:W-:Y:S01]  /*1b90*/  ULEA UR5, UR23, UR21, 0x3 ;  /* 0x0000001517057291 */ /* 0x000fe2000f8e18ff */
[----:B-1----:R-:W-:Y:S01]  /*1ba0*/  SHF.L.U32 R0, R12, 0x1f, RZ ;  /* 0x0000001f0c007819 */ /* 0x002fe200000006ff */
[----:B------:R-:W-:Y:S02]  /*1bb0*/  USHF.L.U32 UR34, UR22, 0x6, URZ ;  /* 0x0000000616227899 */ /* 0x000fe400080006ff */
[----:B------:R-:W-:Y:S02]  /*1bc0*/  UIADD3 UR14, UP0, UPT, UR40, 0x180, URZ ;  /* 0x00000180280e7890 */ /* 0x000fe4000ff1e0ff */
[----:B------:R-:W-:-:S02]  /*1bd0*/  UIADD3 UR4, UPT, UPT, UR21, UR4, URZ ;  /* 0x0000000415047290 */ /* 0x000fc4000fffe0ff */
[----:B------:R-:W-:Y:S01]  /*1be0*/  UIADD3.X UR7, UPT, UPT, URZ, UR41, URZ, UP1, !UPT ;  /* 0x00000029ff077290 */ /* 0x000fe20008ffe4ff */
[----:B------:R3:W4:Y:S01]  /*1bf0*/  SYNCS.PHASECHK.TRANS64.TRYWAIT P0, [UR5+0x30], R0 ;  /* 0x00003000ff0075a7 */ /* 0x0007220008001105 */
[----:B------:R-:W-:Y:S02]  /*1c00*/  UIADD3 UR32, UPT, UPT, UR24, 0x6800, URZ ;  /* 0x0000680018207890 */ /* 0x000fe4000fffe0ff */
[----:B------:R-:W-:Y:S02]  /*1c10*/  UIADD3 UR26, UPT, UPT, UR34, 0x20, URZ ;  /* 0x00000020221a7890 */ /* 0x000fe4000fffe0ff */
[----:B------:R-:W-:Y:S02]  /*1c20*/  UIADD3 UR24, UPT, UPT, UR24, 0x8800, URZ ;  /* 0x0000880018187890 */ /* 0x000fe4000fffe0ff */
[----:B------:R-:W-:Y:S02]  /*1c30*/  UIADD3.X UR15, UPT, UPT, URZ, UR41, URZ, UP0, !UPT ;  /* 0x00000029ff0f7290 */ /* 0x000fe400087fe4ff */
[----:B------:R-:W-:-:S02]  /*1c40*/  UIADD3 UR16, UPT, UPT, UR4, 0x1e800, URZ ;  /* 0x0001e80004107890 */ /* 0x000fc4000fffe0ff */
[----:B------:R-:W-:Y:S01]  /*1c50*/  UIADD3 UR8, UPT, UPT, UR4, 0x20800, URZ ;  /* 0x0002080004087890 */ /* 0x000fe2000fffe0ff */
[----:B------:R-:W-:Y:S01]  /*1c60*/  UMOV UR5, 0x30000 ;  /* 0x0003000000057882 */ /* 0x000fe20000000000 */
[----:B------:R-:W-:Y:S01]  /*1c70*/  UMOV UR38, 0x0 ;  /* 0x0000000000267882 */ /* 0x000fe20000000000 */
[----:B------:R-:W-:Y:S01]  /*1c80*/  UMOV UR39, 0x10000000 ;  /* 0x1000000000277882 */ /* 0x000fe20000000000 */
[----:B------:R-:W-:Y:S01]  /*1c90*/  UMOV UR25, UR33 ;  /* 0x0000002100197c82 */ /* 0x000fe20008000000 */
[----:B------:R-:W-:Y:S01]  /*1ca0*/  UMOV UR27, UR35 ;  /* 0x00000023001b7c82 */ /* 0x000fe20008000000 */
[----:B------:R-:W-:Y:S01]  /*1cb0*/  UMOV UR28, UR36 ;  /* 0x00000024001c7c82 */ /* 0x000fe20008000000 */
[----:B------:R-:W-:Y:S01]  /*1cc0*/  UMOV UR17, UR33 ;  /* 0x0000002100117c82 */ /* 0x000fe20008000000 */
[----:B------:R-:W-:Y:S01]  /*1cd0*/  UMOV UR20, UR36 ;  /* 0x0000002400147c82 */ /* 0x000fe20008000000 */
[----:B------:R-:W-:Y:S01]  /*1ce0*/  UMOV UR18, UR34 ;  /* 0x0000002200127c82 */ /* 0x000fe20008000000 */
[----:B------:R3:W-:Y:S01]  /*1cf0*/  UTMALDG.3D.MULTICAST [UR32], [UR6], UR5, desc[UR38] ;  /* 0x00002620060073b4 */ /* 0x0007e20008011805 */
[----:B------:R-:W-:Y:S01]  /*1d00*/  UMOV UR11, UR19 ;  /* 0x00000013000b7c82 */ /* 0x000fe20008000000 */
[----:B------:R-:W-:Y:S01]  /*1d10*/  UMOV UR12, UR36 ;  /* 0x00000024000c7c82 */ /* 0x000fe20008000000 */
[----:B------:R-:W-:Y:S01]  /*1d20*/  UMOV UR9, UR33 ;  /* 0x0000002100097c82 */ /* 0x000fe20008000000 */
[----:B------:R-:W-:Y:S01]  /*1d30*/  UMOV UR10, UR26 ;  /* 0x0000001a000a7c82 */ /* 0x000fe20008000000 */
[----:B------:R-:W-:Y:S01]  /*1d40*/  UIADD3 UR22, UPT, UPT, UR22, 0x1, URZ ;  /* 0x0000000116167890 */ /* 0x000fe2000fffe0ff */
[----:B------:R-:W-:Y:S01]  /*1d50*/  UMOV UR13, UR30 ;  /* 0x0000001e000d7c82 */ /* 0x000fe20008000000 */
[----:B------:R3:W-:Y:S02]  /*1d60*/  UTMALDG.3D.MULTICAST [UR24], [UR6], UR5, desc[UR38] ;  /* 0x00002618060073b4 */ /* 0x0007e40008011805 */
[----:B------:R-:W-:Y:S01]  /*1d70*/  UISETP.NE.AND UP0, UPT, UR22, UR30, UPT ;  /* 0x0000001e1600728c */ /* 0x000fe2000bf05270 */
[----:B------:R-:W-:Y:S01]  /*1d80*/  UMOV UR4, UR23 ;  /* 0x0000001700047c82 */ /* 0x000fe20008000000 */
[----:B------:R3:W-:Y:S01]  /*1d90*/  UTMALDG.3D [UR16], [UR14], desc[UR38] ;  /* 0x000026100e0075b4 */ /* 0x0007e20008011000 */
[----:B------:R3:W-:Y:S06]  /*1da0*/  UTMALDG.3D [UR8], [UR14], desc[UR38] ;  /* 0x000026080e0075b4 */ /* 0x0007ec0008011000 */
[----:B---3--:R-:W-:Y:S05]  /*1db0*/  BRA.U UP0, `(.L_x_31) ;  /* 0xfffffffd00147547 */ /* 0x008fea000b83ffff */
.L_x_25:
[----:B------:R-:W-:Y:S01]  /*1dc0*/  ULEA UR4, UR23, UR21, 0x3 ;  /* 0x0000001517047291 */ /* 0x000fe2000f8e18ff */
[----:B-1----:R-:W-:Y:S01]  /*1dd0*/  SHF.L.U32 R0, R12, 0x1f, RZ ;  /* 0x0000001f0c007819 */ /* 0x002fe200000006ff */
[----:B------:R-:W-:Y:S01]  /*1de0*/  @!P1 SYNCS.ARRIVE.TRANS64.A1T0 RZ, [UR21+0x98], RZ ;  /* 0x000098ffffff99a7 */ /* 0x000fe20008100015 */
[----:B------:R-:W-:-:S06]  /*1df0*/  UISETP.GT.AND UP0, UPT, UR47, UR46, UPT ;  /* 0x0000002e2f00728c */ /* 0x000fcc000bf04270 */
[----:B--2-4-:R1:W2:Y:S03]  /*1e00*/  SYNCS.PHASECHK.TRANS64.TRYWAIT P0, [UR4+0x30], R0 ;  /* 0x00003000ff0075a7 */ /* 0x0142a60008001104 */
[----:B------:R-:W-:Y:S05]  /*1e10*/  BRA.U !UP0, `(.L_x_32) ;  /* 0x0000000108f07547 */ /* 0x000fea000b800000 */
[----:B------:R-:W-:Y:S01]  /*1e20*/  UIADD3 UR14, UPT, UPT, UR48, UR13, URZ ;  /* 0x0000000d300e7290 */ /* 0x000fe2000fffe0ff */
[----:B------:R-:W-:-:S11]  /*1e30*/  UMOV UR4, UR23 ;  /* 0x0000001700047c82 */ /* 0x000fd60008000000 */
.L_x_38:
[----:B------:R-:W-:Y:S01]  /*1e40*/  ULEA UR33, UR4, UR21, 0x3 ;  /* 0x0000001504217291 */ /* 0x000fe2000f8e18ff */
[----:B--2---:R-:W-:Y:S01]  /*1e50*/  @!P3 MOV R2, 0x8000 ;  /* 0x000080000002b802 */ /* 0x004fe20000000f00 */
[----:B--2-4-:R-:W-:Y:S10]  /*1e60*/  @P0 BRA `(.L_x_33) ;  /* 0x00000000000c0947 */ /* 0x014ff40003800000 */
[----:B------:R-:W-:-:S04]  /*1e70*/  SHF.L.U32 R3, R12, 0x1f, RZ ;  /* 0x0000001f0c037819 */ /* 0x000fc800000006ff */
[----:B------:R-:W2:Y:S02]  /*1e80*/  SYNCS.PHASECHK.TRANS64.TRYWAIT P0, [UR33+0x30], R3 ;  /* 0x00003003ff0075a7 */ /* 0x000ea40008001121 */
[----:B--2---:R-:W-:Y:S05]  /*1e90*/  @!P0 BRA `(.L_x_34) ;  /* 0x0000005c00a88947 */ /* 0x004fea0003800000 */
.L_x_33:
[----:B------:R2:W-:Y:S01]  /*1ea0*/  @!P3 SYNCS.ARRIVE.TRANS64 RZ, [UR33], R2 ;  /* 0x00000002ffffb9a7 */ /* 0x0005e20008000021 */
[----:B------:R-:W-:-:S04]  /*1eb0*/  ULOP3.LUT UR5, UR31, 0x2, URZ, 0xfc, !UPT ;  /* 0x000000021f057892 */ /* 0x000fc8000f8efcff */
[----:B------:R-:W-:-:S09]  /*1ec0*/  UISETP.NE.AND UP0, UPT, UR5, 0x2, UPT ;  /* 0x000000020500788c */ /* 0x000fd2000bf05270 */
[----:B------:R-:W-:Y:S05]  /*1ed0*/  BRA.U UP0, `(.L_x_35) ;  /* 0x0000000100047547 */ /* 0x000fea000b800000 */
[----:B------:R-:W-:Y:S05]  /*1ee0*/  BPT.TRAP 0x1 ;  /* 0x000000040000795c */ /* 0x000fea0000300000 */
.L_x_35:
[----:B------:R-:W-:Y:S04]  /*1ef0*/  BSSY.RECONVERGENT B0, `(.L_x_36) ;  /* 0x0000003000007945 */ /* 0x000fe80003800200 */
[----:B------:R-:W-:Y:S05]  /*1f00*/  @P2 BRA `(.L_x_37) ;  /* 0x0000000000042947 */ /* 0x000fea0003800000 */
[----:B------:R-:W-:Y:S05]  /*1f10*/  BPT.TRAP 0x1 ;  /* 0x000000040000795c */ /* 0x000fea0000300000 */
.L_x_37:
[----:B------:R-:W-:Y:S05]  /*1f20*/  BSYNC.RECONVERGENT B0 ;  /* 0x0000000000007941 */ /* 0x000fea0003800200 */
.L_x_36:
[----:B------:R-:W-:Y:S02]  /*1f30*/  UIADD3 UR5, UPT, UPT, UR4, 0x1, URZ ;  /* 0x0000000104057890 */ /* 0x000fe4000fffe0ff */
[----:B------:R-:W-:Y:S02]  /*1f40*/  USHF.L.U32 UR7, UR4, 0xe, URZ ;  /* 0x0000000e04077899 */ /* 0x000fe400080006ff */
[----:B------:R-:W-:Y:S02]  /*1f50*/  UISETP.NE.AND UP0, UPT, UR5, 0x6, UPT ;  /* 0x000000060500788c */ /* 0x000fe4000bf05270 */
[----:B------:R-:W-:Y:S02]  /*1f60*/  ULEA UR24, UR29, UR7, 0x2 ;  /* 0x000000071d187291 */ /* 0x000fe4000f8e10ff */
[----:B------:R-:W-:Y:S02]  /*1f70*/  USEL UR6, URZ, 0x1, UP0 ;  /* 0x00000001ff067887 */ /* 0x000fe40008000000 */
[----:B------:R-:W-:-:S02]  /*1f80*/  USEL UR23, UR5, URZ, UP0 ;  /* 0x000000ff05177287 */ /* 0x000fc40008000000 */
[----:B------:R-:W-:Y:S02]  /*1f90*/  UIADD3 UR4, UP1, UPT, UR40, 0x80, URZ ;  /* 0x0000008028047890 */ /* 0x000fe4000ff3e0ff */
[----:B------:R-:W-:Y:S01]  /*1fa0*/  ULEA UR5, UR23, UR21, 0x3 ;  /* 0x0000001517057291 */ /* 0x000fe2000f8e18ff */
[----:B------:R-:W-:Y:S01]  /*1fb0*/  LOP3.LUT R12, R12, UR6, RZ, 0x3c, !PT ;  /* 0x000000060c0c7c12 */ /* 0x000fe2000f8e3cff */
[----:B------:R-:W-:Y:S02]  /*1fc0*/  UIADD3 UR24, UPT, UPT, UR21, UR24, URZ ;  /* 0x0000001815187290 */ /* 0x000fe4000fffe0ff */
[----:B------:R-:W-:Y:S01]  /*1fd0*/  USHF.L.U32 UR34, UR13, 0x6, URZ ;  /* 0x000000060d227899 */ /* 0x000fe200080006ff */
[----:B-1----:R-:W-:Y:S01]  /*1fe0*/  SHF.L.U32 R0, R12, 0x1f, RZ ;  /* 0x0000001f0c007819 */ /* 0x002fe200000006ff */
[----:B------:R-:W-:Y:S02]  /*1ff0*/  UIADD3 UR6, UP0, UPT, UR40, 0x180, URZ ;  /* 0x0000018028067890 */ /* 0x000fe4000ff1e0ff */
[----:B------:R-:W-:Y:S01]  /*2000*/  UIADD3 UR8, UPT, UPT, UR21, UR7, URZ ;  /* 0x0000000715087290 */ /* 0x000fe2000fffe0ff */
[----:B------:R3:W4:Y:S01]  /*2010*/  SYNCS.PHASECHK.TRANS64.TRYWAIT P0, [UR5+0x30], R0 ;  /* 0x00003000ff0075a7 */ /* 0x0007220008001105 */
[----:B------:R-:W-:-:S02]  /*2020*/  UIADD3.X UR5, UPT, UPT, URZ, UR41, URZ, UP1, !UPT ;  /* 0x00000029ff057290 */ /* 0x000fc40008ffe4ff */
[----:B------:R-:W-:Y:S02]  /*2030*/  UIADD3 UR32, UPT, UPT, UR24, 0x6800, URZ ;  /* 0x0000680018207890 */ /* 0x000fe4000fffe0ff */
[----:B------:R-:W-:Y:S02]  /*2040*/  UIADD3 UR26, UPT, UPT, UR34, 0x20, URZ ;  /* 0x00000020221a7890 */ /* 0x000fe4000fffe0ff */
[----:B------:R-:W-:Y:S02]  /*2050*/  UIADD3 UR24, UPT, UPT, UR24, 0x8800, URZ ;  /* 0x0000880018187890 */ /* 0x000fe4000fffe0ff */
[----:B------:R-:W-:Y:S02]  /*2060*/  UIADD3.X UR7, UPT, UPT, URZ, UR41, URZ, UP0, !UPT ;  /* 0x00000029ff077290 */ /* 0x000fe400087fe4ff */
[----:B------:R-:W-:Y:S02]  /*2070*/  UIADD3 UR16, UPT, UPT, UR8, 0x1e800, URZ ;  /* 0x0001e80008107890 */ /* 0x000fe4000fffe0ff */
[----:B------:R-:W-:Y:S01]  /*2080*/  UIADD3 UR8, UPT, UPT, UR8, 0x20800, URZ ;  /* 0x0002080008087890 */ /* 0x000fe2000fffe0ff */
[----:B------:R-:W-:Y:S01]  /*2090*/  UMOV UR10, 0x30000 ;  /* 0x00030000000a7882 */ /* 0x000fe20000000000 */
[----:B------:R-:W-:Y:S01]  /*20a0*/  UMOV UR38, 0x0 ;  /* 0x0000000000267882 */ /* 0x000fe20000000000 */
[----:B------:R-:W-:Y:S01]  /*20b0*/  UMOV UR39, 0x10000000 ;  /* 0x1000000000277882 */ /* 0x000fe20000000000 */
[----:B------:R-:W-:Y:S01]  /*20c0*/  UMOV UR25, UR33 ;  /* 0x0000002100197c82 */ /* 0x000fe20008000000 */
[----:B------:R-:W-:Y:S01]  /*20d0*/  UMOV UR27, UR35 ;  /* 0x00000023001b7c82 */ /* 0x000fe20008000000 */
[----:B------:R-:W-:Y:S01]  /*20e0*/  UMOV UR28, UR36 ;  /* 0x00000024001c7c82 */ /* 0x000fe20008000000 */
[----:B------:R-:W-:Y:S01]  /*20f0*/  UTMALDG.3D.MULTICAST [UR32], [UR4], UR10, desc[UR38] ;  /* 0x00002620040073b4 */ /* 0x000fe2000801180a */
[----:B------:R-:W-:Y:S01]  /*2100*/  UMOV UR17, UR33 ;  /* 0x0000002100117c82 */ /* 0x000fe20008000000 */
[----:B------:R-:W-:Y:S01]  /*2110*/  UMOV UR20, UR36 ;  /* 0x0000002400147c82 */ /* 0x000fe20008000000 */
[----:B------:R-:W-:Y:S01]  /*2120*/  UMOV UR18, UR34 ;  /* 0x0000002200127c82 */ /* 0x000fe20008000000 */
[----:B------:R-:W-:Y:S01]  /*2130*/  UMOV UR11, UR19 ;  /* 0x00000013000b7c82 */ /* 0x000fe20008000000 */
[----:B------:R-:W-:Y:S01]  /*2140*/  UMOV UR12, UR36 ;  /* 0x00000024000c7c82 */ /* 0x000fe20008000000 */
[----:B------:R-:W-:Y:S01]  /*2150*/  UMOV UR9, UR33 ;  /* 0x0000002100097c82 */ /* 0x000fe20008000000 */
[----:B------:R-:W-:Y:S01]  /*2160*/  UIADD3 UR13, UPT, UPT, UR13, 0x1, URZ ;  /* 0x000000010d0d7890 */ /* 0x000fe2000fffe0ff */
[----:B------:R1:W-:Y:S03]  /*2170*/  UTMALDG.3D.MULTICAST [UR24], [UR4], UR10, desc[UR38] ;  /* 0x00002618040073b4 */ /* 0x0003e6000801180a */
[----:B------:R-:W-:Y:S01]  /*2180*/  UISETP.NE.AND UP0, UPT, UR13, UR14, UPT ;  /* 0x0000000e0d00728c */ /* 0x000fe2000bf05270 */
[----:B------:R3:W-:Y:S01]  /*2190*/  UTMALDG.3D [UR16], [UR6], desc[UR38] ;  /* 0x00002610060075b4 */ /* 0x0007e20008011000 */
[----:B-1----:R-:W-:Y:S01]  /*21a0*/  UMOV UR10, UR26 ;  /* 0x0000001a000a7c82 */ /* 0x002fe20008000000 */
[----:B------:R-:W-:Y:S01]  /*21b0*/  UMOV UR4, UR23 ;  /* 0x0000001700047c82 */ /* 0x000fe20008000000 */
[----:B------:R3:W-:Y:S05]  /*21c0*/  UTMALDG.3D [UR8], [UR6], desc[UR38] ;  /* 0x00002608060075b4 */ /* 0x0007ea0008011000 */
[----:B---3--:R-:W-:Y:S05]  /*21d0*/  BRA.U UP0, `(.L_x_38) ;  /* 0xfffffffd00187547 */ /* 0x008fea000b83ffff */
.L_x_32:
[C---:B------:R-:W-:Y:S01]  /*21e0*/  LEA R3, R11.reuse, UR21, 0x3 ;  /* 0x000000150b037c11 */ /* 0x040fe2000f8e18ff */
[----:B------:R-:W-:Y:S01]  /*21f0*/  NOP ;  /* 0x0000000000007918 */ /* 0x000fe20000000000 */
[----:B-1----:R-:W-:Y:S02]  /*2200*/  SHF.L.U32 R0, R10, 0x1f, RZ ;  /* 0x0000001f0a007819 */ /* 0x002fe400000006ff */
[----:B------:R-:W-:Y:S02]  /*2210*/  LEA R4, R11, UR21, 0x4 ;  /* 0x000000150b047c11 */ /* 0x000fe4000f8e20ff */
[----:B--2-4-:R-:W1:Y:S02]  /*2220*/  SYNCS.PHASECHK.TRANS64.TRYWAIT P0, [R3+URZ+0xa0], R0 ;  /* 0x0000a000030075a7 */ /* 0x014e6400080011ff */
[----:B-1----:R-:W-:Y:S05]  /*2230*/  @!P0 BRA `(.L_x_39) ;  /* 0x0000005800d88947 */ /* 0x002fea0003800000 */
.L_x_127:
[----:B------:R-:W2:Y:S01]  /*2240*/  LDS.128 R4, [R4+0x130] ;  /* 0x0001300004047984 */ /* 0x000ea20000000c00 */
[----:B------:R-:W-:Y:S01]  /*2250*/  UISETP.GE.AND UP0, UPT, UR42, 0x1, UPT ;  /* 0x000000012a00788c */ /* 0x000fe2000bf06270 */
[----:B------:R-:W-:Y:S01]  /*2260*/  @!PT LDS RZ, [RZ] ;  /* 0x00000000fffff984 */ /* 0x000fe20000000800 */
[----:B------:R-:W-:Y:S01]  /*2270*/  @!PT LDS RZ, [RZ] ;  /* 0x00000000fffff984 */ /* 0x000fe20000000800 */
[----:B------:R-:W-:Y:S01]  /*2280*/  @!PT LDS RZ, [RZ] ;  /* 0x00000000fffff984 */ /* 0x000fe20000000800 */
[----:B------:R-:W-:Y:S01]  /*2290*/  @!PT LDS RZ, [RZ] ;  /* 0x00000000fffff984 */ /* 0x000fe20000000800 */
[----:B------:R3:W-:Y:S06]  /*22a0*/  MEMBAR.ALL.CTA ;  /* 0x0000000000007992 */ /* 0x0007ec0000008000 */
[----:B---3--:R-:W3:Y:S01]  /*22b0*/  FENCE.VIEW.ASYNC.S ;  /* 0x00000000000073c6 */ /* 0x008ee20000000000 */
[----:B--2---:R-:W-:-:S13]  /*22c0*/  LOP3.LUT P0, RZ, R6, 0x1, RZ, 0xc0, !PT ;  /* 0x0000000106ff7812 */ /* 0x004fda000780c0ff */
[----:B---3--:R-:W-:Y:S01]  /*22d0*/  VOTEU.ANY UP1, P0 ;  /* 0x0000000000ff7886 */ /* 0x008fe20000020100 */
[----:B------:R-:W-:-:S13]  /*22e0*/  PLOP3.LUT P0, PT, PT, PT, UP1, 0x80, 0x8 ;  /* 0x000000000008781c */ /* 0x000fda0003f0f018 */
[----:B-1----:R-:W-:Y:S02]  /*22f0*/  @P0 LOP3.LUT R0, R5, 0xffff, RZ, 0xc0, !PT ;  /* 0x0000ffff05000812 */ /* 0x002fe400078ec0ff */
[----:B------:R-:W-:Y:S02]  /*2300*/  @P0 MOV R2, R4 ;  /* 0x0000000400020202 */ /* 0x000fe40000000f00 */
[----:B------:R-:W-:Y:S01]  /*2310*/  @P0 R2UR UR5, R0 ;  /* 0x00000000000502ca */ /* 0x000fe200000e0000 */
[----:B------:R-:W-:Y:S01]  /*2320*/  VIADD R0, R3, 0xb0 ;  /* 0x000000b003007836 */ /* 0x000fe20000000000 */
[----:B------:R-:W-:Y:S02]  /*2330*/  @P0 SHF.R.U32.HI R4, RZ, 0x10, R5 ;  /* 0x00000010ff040819 */ /* 0x000fe40000011605 */
[----:B------:R-:W-:Y:S02]  /*2340*/  @P0 R2UR UR6, R2 ;  /* 0x00000000020602ca */ /* 0x000fe400000e0000 */
[----:B------:R-:W-:-:S02]  /*2350*/  PRMT R0, RZ, 0x654, R0 ;  /* 0x00000654ff007816 */ /* 0x000fc40000000000 */
[----:B------:R-:W-:Y:S02]  /*2360*/  @P0 R2UR UR4, R4 ;  /* 0x00000000040402ca */ /* 0x000fe400000e0000 */
[----:B------:R1:W-:Y:S03]  /*2370*/  SYNCS.ARRIVE.TRANS64.RED.A1T0 RZ, [R0+URZ], RZ ;  /* 0x000000ff00ff79a7 */ /* 0x0003e600081004ff */
[----:B------:R-:W-:-:S04]  /*2380*/  @UP1 UMOV UR37, UR5 ;  /* 0x0000000500251c82 */ /* 0x000fc80008000000 */
[----:B------:R-:W-:-:S04]  /*2390*/  @UP1 UMOV UR43, UR6 ;  /* 0x00000006002b1c82 */ /* 0x000fc80008000000 */
[----:B------:R-:W-:Y:S01]  /*23a0*/  @UP1 UMOV UR36, UR4 ;  /* 0x0000000400241c82 */ /* 0x000fe20008000000 */
[----:B------:R-:W-:Y:S05]  /*23b0*/  BRA.U !UP0, `(.L_x_40) ;  /* 0x0000000108d47547 */ /* 0x000fea000b800000 */
[----:B------:R-:W2:Y:S01]  /*23c0*/  LDCU.128 UR12, c[0x0][0xb10] ;  /* 0x00016200ff0c77ac */ /* 0x000ea20008000c00 */
[----:B------:R-:W3:Y:S01]  /*23d0*/  LDCU UR22, c[0x0][0xb20] ;  /* 0x00016400ff1677ac */ /* 0x000ee20008000800 */
[----:B------:R-:W4:Y:S01]  /*23e0*/  LDCU UR20, c[0x0][0xb0c] ;  /* 0x00016180ff1477ac */ /* 0x000f220008000800 */
[----:B------:R-:W1:Y:S01]  /*23f0*/  LDCU.64 UR8, c[0x0][0xb28] ;  /* 0x00016500ff0877ac */ /* 0x000e620008000a00 */
[----:B------:R-:W-:Y:S02]  /*2400*/  UISETP.NE.AND UP3, UPT, UR42, 0x1, UPT ;  /* 0x000000012a00788c */ /* 0x000fe4000bf65270 */
[----:B--2---:R-:W-:Y:S02]  /*2410*/  UIMAD.WIDE.U32 UR6, UR44, UR15, URZ ;  /* 0x0000000f2c0672a5 */ /* 0x004fe4000f8e00ff */
[----:B------:R-:W-:Y:S02]  /*2420*/  UIMAD.WIDE.U32 UR4, UR45, UR12, URZ ;  /* 0x0000000c2d0472a5 */ /* 0x000fe4000f8e00ff */
[----:B------:R-:W-:-:S02]  /*2430*/  UISETP.NE.AND UP0, UPT, UR14, 0x1, UPT ;  /* 0x000000010e00788c */ /* 0x000fc4000bf05270 */
[----:B------:R-:W-:Y:S01]  /*2440*/  UIMAD.WIDE.U32 UR18, UR37, UR15, URZ ;  /* 0x0000000f251272a5 */ /* 0x000fe2000f8e00ff */
[----:B------:R-:W-:Y:S02]  /*2450*/  UMOV UR6, UR7 ;  /* 0x0000000700067c82 */ /* 0x000fe40008000000 */
[----:B------:R-:W-:Y:S01]  /*2460*/  UMOV UR4, UR5 ;  /* 0x0000000500047c82 */ /* 0x000fe20008000000 */
[----:B---3--:R-:W-:Y:S02]  /*2470*/  USHF.R.U32.HI UR6, URZ, UR22, UR6 ;  /* 0x00000016ff067299 */ /* 0x008fe40008011606 */
[----:B----4-:R-:W-:Y:S02]  /*2480*/  UISETP.NE.AND UP2, UPT, UR20, 0x1, UPT ;  /* 0x000000011400788c */ /* 0x010fe4000bf45270 */
[----:B------:R-:W-:Y:S02]  /*2490*/  USHF.R.U32.HI UR4, URZ, UR13, UR4 ;  /* 0x0000000dff047299 */ /* 0x000fe40008011604 */
[----:B------:R-:W-:-:S02]  /*24a0*/  USEL UR5, UR44, UR6, !UP0 ;  /* 0x000000062c057287 */ /* 0x000fc4000c000000 */
[----:B------:R-:W-:Y:S02]  /*24b0*/  USEL UR6, UR45, UR4, !UP2 ;  /* 0x000000042d067287 */ /* 0x000fe4000d000000 */
[----:B-1----:R-:W-:Y:S01]  /*24c0*/  UIMAD.WIDE.U32 UR10, UR5, UR8, URZ ;  /* 0x00000008050a72a5 */ /* 0x002fe2000f8e00ff */
[----:B------:R-:W-:Y:S01]  /*24d0*/  UMOV UR4, UR19 ;  /* 0x0000001300047c82 */ /* 0x000fe20008000000 */
[----:B------:R-:W-:Y:S02]  /*24e0*/  UIMAD.WIDE.U32 UR16, UR43, UR12, URZ ;  /* 0x0000000c2b1072a5 */ /* 0x000fe4000f8e00ff */
[----:B------:R-:W-:-:S03]  /*24f0*/  UIMAD.WIDE.U32 UR18, UR6, UR8, URZ ;  /* 0x00000008061272a5 */ /* 0x000fc6000f8e00ff */
[----:B------:R-:W-:Y:S01]  /*2500*/  UMOV UR10, UR11 ;  /* 0x0000000b000a7c82 */ /* 0x000fe20008000000 */
[----:B------:R-:W-:Y:S02]  /*2510*/  USHF.R.U32.HI UR4, URZ, UR22, UR4 ;  /* 0x00000016ff047299 */ /* 0x000fe40008011604 */
[----:B------:R-:W-:Y:S01]  /*2520*/  @UP3 USHF.R.U32.HI UR5, URZ, UR9, UR10 ;  /* 0x00000009ff053299 */ /* 0x000fe2000801160a */
[----:B------:R-:W-:Y:S01]  /*2530*/  UMOV UR16, UR17 ;  /* 0x0000001100107c82 */ /* 0x000fe20008000000 */
[----:B------:R-:W-:Y:S01]  /*2540*/  UMOV UR18, UR19 ;  /* 0x0000001300127c82 */ /* 0x000fe20008000000 */
[----:B------:R-:W-:Y:S02]  /*2550*/  USHF.R.U32.HI UR13, URZ, UR13, UR16 ;  /* 0x0000000dff0d7299 */ /* 0x000fe40008011610 */
[----:B------:R-:W-:Y:S02]  /*2560*/  USEL UR4, UR37, UR4, !UP0 ;  /* 0x0000000425047287 */ /* 0x000fe4000c000000 */
[----:B------:R-:W-:-:S02]  /*2570*/  @UP3 USHF.R.U32.HI UR6, URZ, UR9, UR18 ;  /* 0x00000009ff063299 */ /* 0x000fc40008011612 */
[----:B------:R-:W-:Y:S02]  /*2580*/  UIMAD UR7, UR42, UR5, URZ ;  /* 0x000000052a0772a4 */ /* 0x000fe4000f8e02ff */
[----:B------:R-:W-:Y:S02]  /*2590*/  USEL UR5, UR43, UR13, !UP2 ;  /* 0x0000000d2b057287 */ /* 0x000fe4000d000000 */
[----:B------:R-:W-:Y:S02]  /*25a0*/  UIMAD UR10, UR42, UR6, URZ ;  /* 0x000000062a0a72a4 */ /* 0x000fe4000f8e02ff */
[----:B------:R-:W-:Y:S02]  /*25b0*/  UISETP.GE.AND UP0, UPT, UR4, UR7, UPT ;  /* 0x000000070400728c */ /* 0x000fe4000bf06270 */
[----:B------:R-:W-:Y:S02]  /*25c0*/  UIMAD.WIDE.U32 UR12, UR4, UR8, URZ ;  /* 0x00000008040c72a5 */ /* 0x000fe4000f8e00ff */
[----:B------:R-:W-:-:S02]  /*25d0*/  UISETP.GE.OR UP0, UPT, UR5, UR10, UP0 ;  /* 0x0000000a0500728c */ /* 0x000fc40008706670 */
        /* <DEDUP_REMOVED lines=19> */
.L_x_40:
[----:B------:R-:W2:Y:S02]  /*2710*/  LDCU UR4, c[0x0][0xb30] ;  /* 0x00016600ff0477ac */ /* 0x000ea40008000800 */
[----:B--2---:R-:W-:-:S09]  /*2720*/  UISETP.NE.AND UP0, UPT, UR4, 0x1, UPT ;  /* 0x000000010400788c */ /* 0x004fd2000bf05270 */
[----:B------:R-:W-:Y:S05]  /*2730*/  BRA.U UP0, `(.L_x_41) ;  /* 0x0000000100447547 */ /* 0x000fea000b800000 */
[----:B------:R-:W2:Y:S01]  /*2740*/  LDCU.128 UR8, c[0x0][0xb10] ;  /* 0x00016200ff0877ac */ /* 0x000ea20008000c00 */
[----:B------:R-:W3:Y:S01]  /*2750*/  LDCU UR12, c[0x0][0xb0c] ;  /* 0x00016180ff0c77ac */ /* 0x000ee20008000800 */
[----:B------:R-:W4:Y:S01]  /*2760*/  LDCU UR13, c[0x0][0xb20] ;  /* 0x00016400ff0d77ac */ /* 0x000f220008000800 */
[----:B--2---:R-:W-:Y:S02]  /*2770*/  UIMAD.WIDE.U32 UR6, UR43, UR8, URZ ;  /* 0x000000082b0672a5 */ /* 0x004fe4000f8e00ff */
[----:B------:R-:W-:Y:S02]  /*2780*/  UIMAD.WIDE.U32 UR4, UR37, UR11, URZ ;  /* 0x0000000b250472a5 */ /* 0x000fe4000f8e00ff */
[----:B---3--:R-:W-:Y:S02]  /*2790*/  UISETP.NE.AND UP2, UPT, UR12, 0x1, UPT ;  /* 0x000000010c00788c */ /* 0x008fe4000bf45270 */
[----:B------:R-:W-:Y:S01]  /*27a0*/  UISETP.NE.AND UP0, UPT, UR10, 0x1, UPT ;  /* 0x000000010a00788c */ /* 0x000fe2000bf05270 */
[----:B------:R-:W-:-:S02]  /*27b0*/  UMOV UR6, UR7 ;  /* 0x0000000700067c82 */ /* 0x000fc40008000000 */
[----:B------:R-:W-:Y:S01]  /*27c0*/  UMOV UR4, UR5 ;  /* 0x0000000500047c82 */ /* 0x000fe20008000000 */
[----:B------:R-:W-:Y:S02]  /*27d0*/  USHF.R.U32.HI UR9, URZ, UR9, UR6 ;  /* 0x00000009ff097299 */ /* 0x000fe40008011606 */
[----:B----4-:R-:W-:Y:S02]  /*27e0*/  USHF.R.U32.HI UR4, URZ, UR13, UR4 ;  /* 0x0000000dff047299 */ /* 0x010fe40008011604 */
[----:B------:R-:W-:Y:S02]  /*27f0*/  USEL UR5, UR43, UR9, !UP2 ;  /* 0x000000092b057287 */ /* 0x000fe4000d000000 */
[----:B------:R-:W-:-:S04]  /*2800*/  USEL UR4, UR37, UR4, !UP0 ;  /* 0x0000000425047287 */ /* 0x000fc8000c000000 */
[----:B------:R-:W-:Y:S02]  /*2810*/  UIADD3 UR6, UPT, UPT, UR5, -UR4, URZ ;  /* 0x8000000405067290 */ /* 0x000fe4000fffe0ff */
[----:B------:R-:W-:Y:S02]  /*2820*/  UIADD3 UR4, UPT, UPT, -UR5, UR4, URZ ;  /* 0x0000000405047290 */ /* 0x000fe4000fffe1ff */
[----:B------:R-:W-:Y:S02]  /*2830*/  UIMAD UR37, UR6, UR10, UR37 ;  /* 0x0000000a062572a4 */ /* 0x000fe4000f8e0225 */
[----:B------:R-:W-:-:S12]  /*2840*/  UIMAD UR43, UR4, UR12, UR43 ;  /* 0x0000000c042b72a4 */ /* 0x000fd8000f8e022b */
.L_x_41:
[----:B------:R-:W-:Y:S01]  /*2850*/  VIADD R11, R11, 0x1 ;  /* 0x000000010b0b7836 */ /* 0x000fe20000000000 */
[----:B------:R-:W-:Y:S02]  /*2860*/  R2UR UR5, R56 ;  /* 0x00000000380572ca */ /* 0x000fe400000e0000 */
[----:B------:R-:W-:Y:S02]  /*2870*/  R2UR UR4, R55 ;  /* 0x00000000370472ca */ /* 0x000fe400000e0000 */
[C---:B------:R-:W-:Y:S02]  /*2880*/  ISETP.NE.AND P0, PT, R11.reuse, 0x2, PT ;  /* 0x000000020b00780c */ /* 0x040fe40003f05270 */
[----:B------:R-:W-:Y:S02]  /*2890*/  PLOP3.LUT P1, PT, PT, PT, PT, 0x80, 0x8 ;  /* 0x000000000008781c */ /* 0x000fe40003f2f070 */
[----:B-1----:R-:W-:Y:S02]  /*28a0*/  SEL R0, RZ, 0x1, P0 ;  /* 0x00000001ff007807 */ /* 0x002fe40000000000 */
[----:B------:R-:W-:-:S02]  /*28b0*/  SEL R11, R11, RZ, P0 ;  /* 0x000000ff0b0b7207 */ /* 0x000fc40000000000 */
[----:B------:R-:W-:Y:S01]  /*28c0*/  LOP3.LUT R10, R10, R0, RZ, 0x3c, !PT ;  /* 0x000000000a0a7212 */ /* 0x000fe200078e3cff */
[----:B------:R-:W-:Y:S02]  /*28d0*/  UIADD3 UR25, UPT, UPT, UR43, UR5, URZ ;  /* 0x000000052b197290 */ /* 0x000fe4000fffe0ff */
[----:B------:R-:W-:Y:S01]  /*28e0*/  UIADD3 UR26, UPT, UPT, UR37, UR4, URZ ;  /* 0x00000004251a7290 */ /* 0x000fe2000fffe0ff */
[----:B------:R-:W-:Y:S11]  /*28f0*/  BRA.U UP1, `(.L_x_42) ;  /* 0xffffffed01d47547 */ /* 0x000ff6000b83ffff */
[----:B------:R-:W-:Y:S01]  /*2900*/  UIADD3 UR21, UPT, UPT, UR21, 0x30, URZ ;  /* 0x0000003015157890 */ /* 0x000fe2000fffe0ff */
[----:B------:R-:W-:-:S03]  /*2910*/  SHF.L.U32 R2, R12, 0x1f, RZ ;  /* 0x0000001f0c027819 */ /* 0x000fc600000006ff */
[----:B------:R-:W-:-:S09]  /*2920*/  ULEA UR4, UR23, UR21, 0x3 ;  /* 0x0000001517047291 */ /* 0x000fd2000f8e18ff */
[----:B------:R-:W1:Y:S02]  /*2930*/  SYNCS.PHASECHK.TRANS64.TRYWAIT P0, [UR4], R2 ;  /* 0x00000002ff0075a7 */ /* 0x000e640008001104 */
[----:B-1----:R-:W-:Y:S05]  /*2940*/  @!P0 BRA `(.L_x_43) ;  /* 0x0000005400288947 */ /* 0x002fea0003800000 */
.L_x_129:
[----:B------:R-:W-:-:S04]  /*2950*/  UIADD3 UR4, UPT, UPT, UR23, 0x1, URZ ;  /* 0x0000000117047890 */ /* 0x000fc8000fffe0ff */
[----:B------:R-:W-:-:S04]  /*2960*/  UISETP.NE.AND UP0, UPT, UR4, 0x6, UPT ;  /* 0x000000060400788c */ /* 0x000fc8000bf05270 */
[----:B------:R-:W-:Y:S02]  /*2970*/  USEL UR6, URZ, 0x1, UP0 ;  /* 0x00000001ff067887 */ /* 0x000fe40008000000 */
[----:B------:R-:W-:-:S04]  /*2980*/  USEL UR4, UR4, URZ, UP0 ;  /* 0x000000ff04047287 */ /* 0x000fc80008000000 */
[----:B------:R-:W-:Y:S01]  /*2990*/  ULEA UR5, UR4, UR21, 0x3 ;  /* 0x0000001504057291 */ /* 0x000fe2000f8e18ff */
[----:B-1----:R-:W-:-:S04]  /*29a0*/  LOP3.LUT R2, R12, UR6, RZ, 0x3c, !PT ;  /* 0x000000060c027c12 */ /* 0x002fc8000f8e3cff */
[----:B------:R-:W-:-:S04]  /*29b0*/  SHF.L.U32 R3, R2, 0x1f, RZ ;  /* 0x0000001f02037819 */ /* 0x000fc800000006ff */
[----:B------:R-:W1:Y:S02]  /*29c0*/  SYNCS.PHASECHK.TRANS64.TRYWAIT P0, [UR5], R3 ;  /* 0x00000003ff0075a7 */ /* 0x000e640008001105 */
[----:B-1----:R-:W-:Y:S05]  /*29d0*/  @!P0 BRA `(.L_x_44) ;  /* 0x00000054001c8947 */ /* 0x002fea0003800000 */
.L_x_131:
[----:B------:R-:W-:-:S04]  /*29e0*/  UIADD3 UR4, UPT, UPT, UR4, 0x1, URZ ;  /* 0x0000000104047890 */ /* 0x000fc8000fffe0ff */
[----:B------:R-:W-:-:S04]  /*29f0*/  UISETP.NE.AND UP0, UPT, UR4, 0x6, UPT ;  /* 0x000000060400788c */ /* 0x000fc8000bf05270 */
[----:B------:R-:W-:Y:S02]  /*2a00*/  USEL UR6, URZ, 0x1, UP0 ;  /* 0x00000001ff067887 */ /* 0x000fe40008000000 */
[----:B------:R-:W-:-:S04]  /*2a10*/  USEL UR4, UR4, URZ, UP0 ;  /* 0x000000ff04047287 */ /* 0x000fc80008000000 */
[----:B------:R-:W-:Y:S01]  /*2a20*/  ULEA UR5, UR4, UR21, 0x3 ;  /* 0x0000001504057291 */ /* 0x000fe2000f8e18ff */
[----:B------:R-:W-:-:S04]  /*2a30*/  LOP3.LUT R2, R2, UR6, RZ, 0x3c, !PT ;  /* 0x0000000602027c12 */ /* 0x000fc8000f8e3cff */
[----:B-1----:R-:W-:-:S04]  /*2a40*/  SHF.L.U32 R3, R2, 0x1f, RZ ;  /* 0x0000001f02037819 */ /* 0x002fc800000006ff */
[----:B------:R-:W1:Y:S02]  /*2a50*/  SYNCS.PHASECHK.TRANS64.TRYWAIT P0, [UR5], R3 ;  /* 0x00000003ff0075a7 */ /* 0x000e640008001105 */
[----:B-1----:R-:W-:Y:S05]  /*2a60*/  @!P0 BRA `(.L_x_45) ;  /* 0x0000005400108947 */ /* 0x002fea0003800000 */
.L_x_133:
        /* <DEDUP_REMOVED lines=9> */
.L_x_135:
        /* <DEDUP_REMOVED lines=9> */
.L_x_137:
[----:B------:R-:W-:-:S04]  /*2b90*/  UIADD3 UR4, UPT, UPT, UR4, 0x1, URZ ;  /* 0x0000000104047890 */ /* 0x000fc8000fffe0ff */
[----:B------:R-:W-:-:S04]  /*2ba0*/  UISETP.NE.AND UP0, UPT, UR4, 0x6, UPT ;  /* 0x000000060400788c */ /* 0x000fc8000bf05270 */
[----:B------:R-:W-:Y:S02]  /*2bb0*/  USEL UR5, URZ, 0x1, UP0 ;  /* 0x00000001ff057887 */ /* 0x000fe40008000000 */
[----:B------:R-:W-:-:S04]  /*2bc0*/  USEL UR4, UR4, URZ, UP0 ;  /* 0x000000ff04047287 */ /* 0x000fc80008000000 */
[----:B------:R-:W-:Y:S01]  /*2bd0*/  ULEA UR4, UR4, UR21, 0x3 ;  /* 0x0000001504047291 */ /* 0x000fe2000f8e18ff */
[----:B------:R-:W-:-:S04]  /*2be0*/  LOP3.LUT R2, R2, UR5, RZ, 0x3c, !PT ;  /* 0x0000000502027c12 */ /* 0x000fc8000f8e3cff */
[----:B------:R-:W-:Y:S01]  /*2bf0*/  SHF.L.U32 R2, R2, 0x1f, RZ ;  /* 0x0000001f02027819 */ /* 0x000fe200000006ff */
[----:B-1----:R-:W-:-:S07]  /*2c00*/  IMAD.U32 R0, RZ, RZ, UR4 ;  /* 0x00000004ff007e24 */ /* 0x002fce000f8e00ff */
.L_x_48:
[----:B-1----:R1:W2:Y:S02]  /*2c10*/  SYNCS.PHASECHK.TRANS64.TRYWAIT P0, [R0+URZ], R2 ;  /* 0x00000002000075a7 */ /* 0x0022a400080011ff */
[----:B--2---:R-:W-:Y:S05]  /*2c20*/  @!P0 NANOSLEEP.SYNCS 0x989680 ;  /* 0x009896800000895d */ /* 0x004fea0003900000 */
[----:B------:R-:W2:Y:S02]  /*2c30*/  @!P0 SYNCS.PHASECHK.TRANS64 P0, [R0+URZ], R2 ;  /* 0x00000002000085a7 */ /* 0x000ea400080010ff */
[----:B--2---:R-:W-:Y:S05]  /*2c40*/  @P0 EXIT ;  /* 0x000000000000094d */ /* 0x004fea0003800000 */
[----:B------:R-:W-:Y:S05]  /*2c50*/  BRA `(.L_x_48) ;  /* 0xfffffffc00ec7947 */ /* 0x000fea000383ffff */
.L_x_22:
[----:B------:R-:W-:-:S04]  /*2c60*/  UISETP.NE.AND UP0, UPT, UR54, URZ, UPT ;  /* 0x000000ff3600728c */ /* 0x000fc8000bf05270 */
[----:B------:R-:W-:-:S09]  /*2c70*/  UISETP.NE.OR UP0, UPT, UR22, 0x1, UP0 ;  /* 0x000000011600788c */ /* 0x000fd20008705670 */
[----:B------:R-:W-:Y:S05]  /*2c80*/  BRA.U UP0, `(.L_x_49) ;  /* 0x0000000500487547 */ /* 0x000fea000b800000 */
[----:B------:R-:W-:Y:S01]  /*2c90*/  ISETP.GE.U32.AND P2, PT, R0, 0x2, PT ;  /* 0x000000020000780c */ /* 0x000fe20003f46070 */
[----:B------:R-:W-:Y:S01]  /*2ca0*/  IMAD.MOV.U32 R12, RZ, RZ, 0x1 ;  /* 0x00000001ff0c7424 */ /* 0x000fe200078e00ff */
[----:B------:R-:W-:Y:S02]  /*2cb0*/  CS2R R10, SRZ ;  /* 0x00000000000a7805 */ /* 0x000fe4000001ff00 */
[----:B------:R-:W-:Y:S01]  /*2cc0*/  CS2R R8, SRZ ;  /* 0x0000000000087805 */ /* 0x000fe2000001ff00 */
[----:B------:R-:W-:Y:S01]  /*2cd0*/  UMOV UR6, 0x400 ;  /* 0x0000040000067882 */ /* 0x000fe20000000000 */
[----:B------:R-:W-:Y:S01]  /*2ce0*/  UMOV UR5, URZ ;  /* 0x000000ff00057c82 */ /* 0x000fe20008000000 */
[----:B------:R-:W-:-:S12]  /*2cf0*/  ULEA UR6, UR54, UR6, 0x18 ;  /* 0x0000000636067291 */ /* 0x000fd8000f8ec0ff */
.L_x_53:
[----:B------:R-:W-:Y:S02]  /*2d00*/  LEA R2, R8, UR6, 0x3 ;  /* 0x0000000608027c11 */ /* 0x000fe4000f8e18ff */
[----:B------:R-:W-:-:S03]  /*2d10*/  SHF.L.U32 R4, R9, 0x1f, RZ ;  /* 0x0000001f09047819 */ /* 0x000fc600000006ff */
[----:B------:R-:W-:Y:S01]  /*2d20*/  VIADD R5, R2, 0x110 ;  /* 0x0000011002057836 */ /* 0x000fe20000000000 */
[----:B------:R-:W1:Y:S02]  /*2d30*/  SYNCS.PHASECHK.TRANS64.TRYWAIT P0, [R2+URZ+0x100], R4 ;  /* 0x00010004020075a7 */ /* 0x000e6400080011ff */
[----:B-1----:R-:W-:Y:S05]  /*2d40*/  @!P0 BRA `(.L_x_50) ;  /* 0x0000005000a08947 */ /* 0x002fea0003800000 */
.L_x_138:
[----:B------:R-:W-:Y:S01]  /*2d50*/  ULEA UR4, UR5, UR6, 0x3 ;  /* 0x0000000605047291 */ /* 0x000fe2000f8e18ff */
[----:B-1----:R-:W-:Y:S01]  /*2d60*/  PRMT R2, RZ, 0x654, R5 ;  /* 0x00000654ff027816 */ /* 0x002fe20000000005 */
[----:B------:R-:W-:Y:S01]  /*2d70*/  @!P2 IMAD.MOV.U32 R4, RZ, RZ, 0x10 ;  /* 0x00000010ff04a424 */ /* 0x000fe200078e00ff */
[----:B------:R-:W-:Y:S01]  /*2d80*/  SHF.L.U32 R5, R12, 0x1f, RZ ;  /* 0x0000001f0c057819 */ /* 0x000fe200000006ff */
[----:B------:R-:W-:Y:S01]  /*2d90*/  UIADD3 UR7, UPT, UPT, UR4, 0xa0, URZ ;  /* 0x000000a004077890 */ /* 0x000fe2000fffe0ff */
[----:B------:R1:W-:Y:S05]  /*2da0*/  SYNCS.ARRIVE.TRANS64.RED.A1T0 RZ, [R2+URZ], RZ ;  /* 0x000000ff02ff79a7 */ /* 0x0003ea00081004ff */
[----:B------:R-:W-:Y:S01]  /*2db0*/  IMAD.U32 R6, RZ, RZ, UR7 ;  /* 0x00000007ff067e24 */ /* 0x000fe2000f8e00ff */
[----:B------:R-:W2:Y:S04]  /*2dc0*/  SYNCS.PHASECHK.TRANS64.TRYWAIT P0, [UR4+0xb0], R5 ;  /* 0x0000b005ff0075a7 */ /* 0x000ea80008001104 */
[----:B------:R-:W-:Y:S01]  /*2dd0*/  PRMT R6, R0, 0x654, R6 ;  /* 0x0000065400067816 */ /* 0x000fe20000000006 */
[----:B-12---:R-:W-:Y:S06]  /*2de0*/  @!P0 BRA `(.L_x_51) ;  /* 0x00000050008c8947 */ /* 0x006fec0003800000 */
.L_x_140:
[----:B------:R-:W-:Y:S01]  /*2df0*/  ULEA UR8, UR5, UR6, 0x4 ;  /* 0x0000000605087291 */ /* 0x000fe2000f8e20ff */
[----:B------:R-:W-:Y:S01]  /*2e00*/  SEL R3, R6, R3, !P2 ;  /* 0x0000000306037207 */ /* 0x000fe20005000000 */
[----:B------:R-:W-:Y:S01]  /*2e10*/  UIADD3 UR9, UPT, UPT, UR4, 0xa0, URZ ;  /* 0x000000a004097890 */ /* 0x000fe2000fffe0ff */
[----:B-1----:R-:W-:Y:S01]  /*2e20*/  LEA R2, R11, UR6, 0x3 ;  /* 0x000000060b027c11 */ /* 0x002fe2000f8e18ff */
[----:B------:R-:W-:Y:S01]  /*2e30*/  UIADD3 UR8, UPT, UPT, UR8, 0x130, URZ ;  /* 0x0000013008087890 */ /* 0x000fe2000fffe0ff */
[----:B------:R1:W-:Y:S01]  /*2e40*/  @!P2 SYNCS.ARRIVE.TRANS64.RED RZ, [R3+URZ], R4 ;  /* 0x0000000403ffa9a7 */ /* 0x0003e200080004ff */
[----:B------:R-:W-:Y:S01]  /*2e50*/  UIADD3 UR4, UPT, UPT, UR5, 0x1, URZ ;  /* 0x0000000105047890 */ /* 0x000fe2000fffe0ff */
[----:B------:R-:W-:-:S03]  /*2e60*/  VIADD R8, R8, 0x1 ;  /* 0x0000000108087836 */ /* 0x000fc60000000000 */
[----:B------:R-:W-:Y:S02]  /*2e70*/  UISETP.NE.AND UP0, UPT, UR4, 0x2, UPT ;  /* 0x000000020400788c */ /* 0x000fe4000bf05270 */
[----:B------:R-:W-:Y:S01]  /*2e80*/  ISETP.NE.AND P0, PT, R8, 0x2, PT ;  /* 0x000000020800780c */ /* 0x000fe20003f05270 */
[----:B------:R-:W-:Y:S06]  /*2e90*/  UGETNEXTWORKID.BROADCAST [UR8], [UR9] ;  /* 0x00000000080073ca */ /* 0x000fec0008000100 */
[----:B------:R-:W-:Y:S02]  /*2ea0*/  USEL UR7, URZ, 0x1, UP0 ;  /* 0x00000001ff077887 */ /* 0x000fe40008000000 */
[----:B------:R-:W-:-:S04]  /*2eb0*/  USEL UR5, UR4, URZ, UP0 ;  /* 0x000000ff04057287 */ /* 0x000fc80008000000 */
[----:B------:R-:W-:Y:S02]  /*2ec0*/  LOP3.LUT R12, R12, UR7, RZ, 0x3c, !PT ;  /* 0x000000070c0c7c12 */ /* 0x000fe4000f8e3cff */
[----:B-1----:R-:W-:-:S04]  /*2ed0*/  SHF.L.U32 R4, R10, 0x1f, RZ ;  /* 0x0000001f0a047819 */ /* 0x002fc800000006ff */
[----:B------:R-:W1:Y:S02]  /*2ee0*/  SYNCS.PHASECHK.TRANS64.TRYWAIT P1, [R2+URZ+0xa0], R4 ;  /* 0x0000a004020075a7 */ /* 0x000e6400080211ff */
[----:B-1----:R-:W-:Y:S05]  /*2ef0*/  @!P1 BRA `(.L_x_52) ;  /* 0x0000005000609947 */ /* 0x002fea0003800000 */
.L_x_141:
[C---:B-1----:R-:W-:Y:S01]  /*2f00*/  LEA R4, R11.reuse, UR6, 0x4 ;  /* 0x000000060b047c11 */ /* 0x042fe2000f8e20ff */
[----:B------:R-:W-:Y:S01]  /*2f10*/  VIADD R2, R2, 0xb0 ;  /* 0x000000b002027836 */ /* 0x000fe20000000000 */
[----:B------:R-:W-:Y:S01]  /*2f20*/  SEL R8, R8, RZ, P0 ;  /* 0x000000ff08087207 */ /* 0x000fe20000000000 */
[----:B------:R-:W-:-:S03]  /*2f30*/  VIADD R11, R11, 0x1 ;  /* 0x000000010b0b7836 */ /* 0x000fc60000000000 */
[----:B------:R-:W1:Y:S01]  /*2f40*/  LDS.128 R4, [R4+0x130] ;  /* 0x0001300004047984 */ /* 0x000e620000000c00 */
[----:B------:R-:W-:Y:S02]  /*2f50*/  PRMT R2, RZ, 0x654, R2 ;  /* 0x00000654ff027816 */ /* 0x000fe40000000002 */
[C---:B------:R-:W-:Y:S01]  /*2f60*/  ISETP.NE.AND P1, PT, R11.reuse, 0x2, PT ;  /* 0x000000020b00780c */ /* 0x040fe20003f25270 */
[----:B------:R-:W-:Y:S01]  /*2f70*/  @!PT LDS RZ, [RZ] ;  /* 0x00000000fffff984 */ /* 0x000fe20000000800 */
[----:B------:R-:W-:Y:S01]  /*2f80*/  @!PT LDS RZ, [RZ] ;  /* 0x00000000fffff984 */ /* 0x000fe20000000800 */
[----:B------:R-:W-:Y:S01]  /*2f90*/  @!PT LDS RZ, [RZ] ;  /* 0x00000000fffff984 */ /* 0x000fe20000000800 */
[----:B------:R-:W-:Y:S01]  /*2fa0*/  @!PT LDS RZ, [RZ] ;  /* 0x00000000fffff984 */ /* 0x000fe20000000800 */
[----:B------:R2:W-:Y:S06]  /*2fb0*/  MEMBAR.ALL.CTA ;  /* 0x0000000000007992 */ /* 0x0005ec0000008000 */
[----:B--2---:R-:W2:Y:S01]  /*2fc0*/  FENCE.VIEW.ASYNC.S ;  /* 0x00000000000073c6 */ /* 0x004ea20000000000 */
[----:B------:R-:W-:Y:S01]  /*2fd0*/  SEL R11, R11, RZ, P1 ;  /* 0x000000ff0b0b7207 */ /* 0x000fe20000800000 */
[----:B--2---:R2:W-:Y:S01]  /*2fe0*/  SYNCS.ARRIVE.TRANS64.RED.A1T0 RZ, [R2+URZ], RZ ;  /* 0x000000ff02ff79a7 */ /* 0x0045e200081004ff */
[----:B-1----:R-:W-:-:S02]  /*2ff0*/  LOP3.LUT P3, RZ, R6, 0x1, RZ, 0xc0, !PT ;  /* 0x0000000106ff7812 */ /* 0x002fc4000786c0ff */
[----:B------:R-:W-:-:S04]  /*3000*/  SEL R4, RZ, 0x1, P1 ;  /* 0x00000001ff047807 */ /* 0x000fc80000800000 */
[----:B------:R-:W-:Y:S02]  /*3010*/  LOP3.LUT R10, R10, R4, RZ, 0x3c, !PT ;  /* 0x000000040a0a7212 */ /* 0x000fe400078e3cff */
[----:B--2---:R-:W-:-:S04]  /*3020*/  SEL R2, RZ, 0x1, P0 ;  /* 0x00000001ff027807 */ /* 0x004fc80000000000 */
[----:B------:R-:W-:Y:S01]  /*3030*/  LOP3.LUT R9, R9, R2, RZ, 0x3c, !PT ;  /* 0x0000000209097212 */ /* 0x000fe200078e3cff */
[----:B------:R-:W-:Y:S06]  /*3040*/  @P3 BRA `(.L_x_53) ;  /* 0xfffffffc002c3947 */ /* 0x000fec000383ffff */
[----:B------:R-:W-:Y:S01]  /*3050*/  ULEA UR4, UR5, UR6, 0x3 ;  /* 0x0000000605047291 */ /* 0x000fe2000f8e18ff */
[----:B------:R-:W-:-:S08]  /*3060*/  SHF.L.U32 R2, R12, 0x1f, RZ ;  /* 0x0000001f0c027819 */ /* 0x000fd000000006ff */
[----:B------:R-:W1:Y:S02]  /*3070*/  SYNCS.PHASECHK.TRANS64 P0, [UR4+0xb0], R2 ;  /* 0x0000b002ff0075a7 */ /* 0x000e640008001004 */
[----:B-1----:R-:W-:Y:S05]  /*3080*/  @P0 BRA `(.L_x_54) ;  /* 0x0000000000080947 */ /* 0x002fea0003800000 */
[----:B------:R-:W1:Y:S02]  /*3090*/  SYNCS.PHASECHK.TRANS64.TRYWAIT P0, [UR4+0xb0], R2 ;  /* 0x0000b002ff0075a7 */ /* 0x000e640008001104 */
[----:B-1----:R-:W-:Y:S05]  /*30a0*/  @!P0 BRA `(.L_x_55) ;  /* 0x0000005000088947 */ /* 0x002fea0003800000 */
.L_x_54:
[----:B------:R-:W-:-:S04]  /*30b0*/  UIADD3 UR7, UPT, UPT, UR5, 0x1, URZ ;  /* 0x0000000105077890 */ /* 0x000fc8000fffe0ff */
[----:B------:R-:W-:-:S04]  /*30c0*/  UISETP.NE.AND UP0, UPT, UR7, 0x2, UPT ;  /* 0x000000020700788c */ /* 0x000fc8000bf05270 */
[----:B------:R-:W-:Y:S02]  /*30d0*/  USEL UR8, URZ, 0x1, UP0 ;  /* 0x00000001ff087887 */ /* 0x000fe40008000000 */
[----:B------:R-:W-:-:S04]  /*30e0*/  USEL UR7, UR7, URZ, UP0 ;  /* 0x000000ff07077287 */ /* 0x000fc80008000000 */
[----:B------:R-:W-:Y:S01]  /*30f0*/  ULEA UR7, UR7, UR6, 0x3 ;  /* 0x0000000607077291 */ /* 0x000fe2000f8e18ff */
[----:B-1----:R-:W-:-:S04]  /*3100*/  LOP3.LUT R2, R12, UR8, RZ, 0x3c, !PT ;  /* 0x000000080c027c12 */ /* 0x002fc8000f8e3cff */
[----:B------:R-:W-:-:S04]  /*3110*/  SHF.L.U32 R0, R2, 0x1f, RZ ;  /* 0x0000001f02007819 */ /* 0x000fc800000006ff */
[----:B------:R-:W1:Y:S02]  /*3120*/  SYNCS.PHASECHK.TRANS64 P0, [UR7+0xb0], R0 ;  /* 0x0000b000ff0075a7 */ /* 0x000e640008001007 */
[----:B-1----:R-:W-:Y:S05]  /*3130*/  @P0 EXIT ;  /* 0x000000000000094d */ /* 0x002fea0003800000 */
[----:B------:R-:W-:Y:S02]  /*3140*/  SHF.L.U32 R2, R2, 0x1f, RZ ;  /* 0x0000001f02027819 */ /* 0x000fe400000006ff */
[----:B------:R-:W-:-:S07]  /*3150*/  MOV R0, UR7 ;  /* 0x0000000700007c02 */ /* 0x000fce0008000f00 */
.L_x_56:
[----:B-1----:R1:W2:Y:S02]  /*3160*/  SYNCS.PHASECHK.TRANS64.TRYWAIT P0, [R0+URZ+0xb0], R2 ;  /* 0x0000b002000075a7 */ /* 0x0022a400080011ff */
[----:B--2---:R-:W-:Y:S05]  /*3170*/  @!P0 NANOSLEEP.SYNCS 0x989680 ;  /* 0x009896800000895d */ /* 0x004fea0003900000 */
[----:B------:R-:W2:Y:S02]  /*3180*/  @!P0 SYNCS.PHASECHK.TRANS64 P0, [R0+URZ+0xb0], R2 ;  /* 0x0000b002000085a7 */ /* 0x000ea400080010ff */
[----:B--2---:R-:W-:Y:S05]  /*3190*/  @P0 EXIT ;  /* 0x000000000000094d */ /* 0x004fea0003800000 */
[----:B------:R-:W-:Y:S05]  /*31a0*/  BRA `(.L_x_56) ;  /* 0xfffffffc00ec7947 */ /* 0x000fea000383ffff */
.L_x_49:
[----:B------:R-:W-:Y:S05]  /*31b0*/  BRA.U UP4, `(.L_x_57) ;  /* 0x0000001104447547 */ /* 0x000fea000b800000 */
[----:B------:R-:W-:Y:S01]  /*31c0*/  UMOV UR4, 0x40 ;  /* 0x0000004000047882 */ /* 0x000fe20000000000 */
[----:B------:R-:W-:Y:S01]  /*31d0*/  NOP ;  /* 0x0000000000007918 */ /* 0x000fe20000000000 */
[----:B------:R-:W-:Y:S01]  /*31e0*/  ULEA UR5, UR54, UR4, 0x18 ;  /* 0x0000000436057291 */ /* 0x000fe2000f8ec0ff */
[----:B------:R-:W-:Y:S02]  /*31f0*/  UMOV UR6, 0x400 ;  /* 0x0000040000067882 */ /* 0x000fe40000000000 */
[----:B------:R-:W-:-:S06]  /*3200*/  ULEA UR6, UR54, UR6, 0x18 ;  /* 0x0000000636067291 */ /* 0x000fcc000f8ec0ff */
[----:B------:R-:W1:Y:S02]  /*3210*/  LDS.U8 R0, [UR5+0x1c] ;  /* 0x00001c05ff007984 */ /* 0x000e640008000000 */
[----:B-1----:R-:W-:-:S13]  /*3220*/  ISETP.NE.AND P0, PT, R0, RZ, PT ;  /* 0x000000ff0000720c */ /* 0x002fda0003f05270 */
[----:B------:R-:W-:Y:S05]  /*3230*/  @P0 BRA `(.L_x_58) ;  /* 0x0000000000580947 */ /* 0x000fea0003800000 */
[----:B------:R-:W-:-:S13]  /*3240*/  ELECT P0, URZ, PT ;  /* 0x0000000000ff782f */ /* 0x000fda0003800000 */
[----:B------:R-:W-:Y:S05]  /*3250*/  @!P0 BRA `(.L_x_59) ;  /* 0x0000000000608947 */ /* 0x000fea0003800000 */
[----:B------:R-:W-:Y:S01]  /*3260*/  UMOV UR4, 0x10 ;  /* 0x0000001000047882 */ /* 0x000fe20000000000 */
[----:B------:R-:W-:Y:S01]  /*3270*/  HFMA2 R0, -RZ, RZ, 0, 5.9604644775390625e-08 ;  /* 0x00000001ff007431 */ /* 0x000fe200000001ff */
[----:B------:R-:W-:-:S03]  /*3280*/  MOV R3, 0xffff ;  /* 0x0000ffff00037802 */ /* 0x000fc60000000f00 */
[----:B------:R-:W-:Y:S04]  /*3290*/  DEPBAR.LE SB1, 0x36 ;  /* 0x00009d800000791a */ /* 0x000fe80000000000 */
[----:B------:R-:W1:Y:S02]  /*32a0*/  UTCATOMSWS.FIND_AND_SET.ALIGN UP0, UR4, UR4 ;  /* 0x00000004000475e3 */ /* 0x000e640008000800 */
[----:B-1----:R-:W-:Y:S01]  /*32b0*/  MOV R4, UR4 ;  /* 0x0000000400047c02 */ /* 0x002fe20008000f00 */
[----:B------:R-:W-:Y:S06]  /*32c0*/  BRA.U UP0, `(.L_x_60) ;  /* 0x0000000100187547 */ /* 0x000fec000b800000 */
.L_x_61:
[----:B------:R-:W-:Y:S05]  /*32d0*/  NANOSLEEP 0x64 ;  /* 0x000000640000795d */ /* 0x000fea0003800000 */
[----:B------:R-:W-:-:S05]  /*32e0*/  UMOV UR4, 0x10 ;  /* 0x0000001000047882 */ /* 0x000fca0000000000 */
[----:B------:R-:W-:Y:S04]  /*32f0*/  DEPBAR.LE SB1, 0x36 ;  /* 0x00009d800000791a */ /* 0x000fe80000000000 */
[----:B------:R-:W1:Y:S02]  /*3300*/  UTCATOMSWS.FIND_AND_SET.ALIGN UP0, UR4, UR4 ;  /* 0x00000004000475e3 */ /* 0x000e640008000800 */
[----:B-1----:R-:W-:Y:S01]  /*3310*/  MOV R4, UR4 ;  /* 0x0000000400047c02 */ /* 0x002fe20008000f00 */
[----:B------:R-:W-:Y:S05]  /*3320*/  BRA.U !UP0, `(.L_x_61) ;  /* 0xfffffffd08e87547 */ /* 0x000fea000b83ffff */
.L_x_60:
[-C--:B------:R-:W-:Y:S02]  /*3330*/  SHF.L.U32 R3, R3, R4.reuse, RZ ;  /* 0x0000000403037219 */ /* 0x080fe400000006ff */
[----:B------:R-:W-:Y:S01]  /*3340*/  SHF.L.U32 R0, R0, R4, RZ ;  /* 0x0000000400007219 */ /* 0x000fe200000006ff */
[----:B------:R-:W-:Y:S02]  /*3350*/  IMAD.SHL.U32 R4, R4, 0x20, RZ ;  /* 0x0000002004047824 */ /* 0x000fe400078e00ff */
[----:B------:R1:W-:Y:S04]  /*3360*/  ATOMS.OR RZ, [UR5+0x14], R3 ;  /* 0x00001403ffff798c */ /* 0x0003e8000b000005 */
[----:B------:R1:W-:Y:S04]  /*3370*/  ATOMS.OR RZ, [UR5+0x18], R0 ;  /* 0x00001800ffff798c */ /* 0x0003e8000b000005 */
[----:B------:R1:W-:Y:S01]  /*3380*/  STS [UR6+0x150], R4 ;  /* 0x00015004ff007988 */ /* 0x0003e20008000806 */
[----:B------:R-:W-:Y:S05]  /*3390*/  BRA `(.L_x_59) ;  /* 0x0000000000107947 */ /* 0x000fea0003800000 */
.L_x_58:
[----:B------:R-:W-:Y:S02]  /*33a0*/  MOV R0, 0xffffffff ;  /* 0xffffffff00007802 */ /* 0x000fe40000000f00 */
[----:B------:R-:W-:-:S03]  /*33b0*/  MOV R4, 0x33e0 ;  /* 0x000033e000047802 */ /* 0x000fc60000000f00 */
[----:B------:R1:W-:Y:S04]  /*33c0*/  STS [UR6+0x150], R0 ;  /* 0x00015000ff007988 */ /* 0x0003e80008000806 */
[----:B-1---5:R-:W-:Y:S05]  /*33d0*/  CALL.REL.NOINC `($__internal_1_$__cuda_sm10x_tcgen05_guardrail_trap_phase_invalid_during_alloc) ;  /* 0x0000005000e07944 */ /* 0x022fea0003c00000 */
.L_x_59:
[----:B------:R-:W-:Y:S05]  /*33e0*/  WARPSYNC.ALL ;  /* 0x0000000000007948 */ /* 0x000fea0003800000 */
[----:B------:R-:W2:Y:S01]  /*33f0*/  S2UR UR4, SR_CgaCtaId ;  /* 0x00000000000479c3 */ /* 0x000ea20000008800 */
[----:B------:R-:W-:Y:S01]  /*3400*/  UMOV UR41, 0x400 ;  /* 0x0000040000297882 */ /* 0x000fe20000000000 */
[----:B------:R-:W-:-:S06]  /*3410*/  NOP ;  /* 0x0000000000007918 */ /* 0x000fcc0000000000 */
[----:B------:R-:W-:Y:S06]  /*3420*/  BAR.ARV 0x6, 0xa0 ;  /* 0x0182800000007b1d */ /* 0x000fec0000002000 */
[----:B------:R-:W3:Y:S01]  /*3430*/  LDCU UR6, c[0x0][0x38c] ;  /* 0x00007180ff0677ac */ /* 0x000ee20008000800 */
[----:B------:R-:W-:Y:S01]  /*3440*/  LOP3.LUT R2, R2, 0xffff, RZ, 0xc0, !PT ;  /* 0x0000ffff02027812 */ /* 0x000fe200078ec0ff */
[----:B------:R-:W-:Y:S01]  /*3450*/  IMAD.MOV.U32 R11, RZ, RZ, 0x1 ;  /* 0x00000001ff0b7424 */ /* 0x000fe200078e00ff */
[----:B------:R-:W-:Y:S01]  /*3460*/  CS2R R8, SRZ ;  /* 0x0000000000087805 */ /* 0x000fe2000001ff00 */
[----:B------:R-:W4:Y:S01]  /*3470*/  LDCU UR7, c[0x0][0x38c] ;  /* 0x00007180ff0777ac */ /* 0x000f220008000800 */
[----:B------:R-:W-:Y:S01]  /*3480*/  R2UR UR42, R2 ;  /* 0x00000000022a72ca */ /* 0x000fe200000e0000 */
[----:B------:R-:W-:Y:S01]  /*3490*/  IMAD.MOV.U32 R10, RZ, RZ, RZ ;  /* 0x000000ffff0a7224 */ /* 0x000fe200078e00ff */
[----:B------:R-:W-:Y:S01]  /*34a0*/  UMOV UR45, URZ ;  /* 0x000000ff002d7c82 */ /* 0x000fe20008000000 */
[----:B------:R-:W-:Y:S01]  /*34b0*/  UMOV UR39, URZ ;  /* 0x000000ff00277c82 */ /* 0x000fe20008000000 */
[----:B--2---:R-:W-:Y:S01]  /*34c0*/  ULEA UR41, UR4, UR41, 0x18 ;  /* 0x0000002904297291 */ /* 0x004fe2000f8ec0ff */
[----:B------:R-:W-:Y:S01]  /*34d0*/  UMOV UR62, 0x0 ;  /* 0x00000000003e7882 */ /* 0x000fe20000000000 */
[----:B------:R-:W-:-:S02]  /*34e0*/  UMOV UR63, 0x4100910 ;  /* 0x04100910003f7882 */ /* 0x000fc40000000000 */
[----:B------:R-:W-:Y:S02]  /*34f0*/  UIADD3 UR5, UPT, UPT, UR41, 0x6800, URZ ;  /* 0x0000680029057890 */ /* 0x000fe4000fffe0ff */
[----:B------:R-:W-:Y:S02]  /*3500*/  UIADD3 UR4, UPT, UPT, UR41, 0x1e800, URZ ;  /* 0x0001e80029047890 */ /* 0x000fe4000fffe0ff */
[----:B---3--:R-:W-:Y:S01]  /*3510*/  UIADD3 UR6, UPT, UPT, UR6, 0x3f, URZ ;  /* 0x0000003f06067890 */ /* 0x008fe2000fffe0ff */
[----:B-1----:R-:W1:Y:S01]  /*3520*/  LDS R0, [UR41+0x150] ;  /* 0x00015029ff007984 */ /* 0x002e620008000800 */
[----:B------:R-:W-:Y:S02]  /*3530*/  USHF.R.U32.HI UR5, URZ, 0x4, UR5 ;  /* 0x00000004ff057899 */ /* 0x000fe40008011605 */
[----:B------:R-:W-:Y:S02]  /*3540*/  USHF.R.S32.HI UR47, URZ, 0x1f, UR6 ;  /* 0x0000001fff2f7899 */ /* 0x000fe40008011406 */
[----:B------:R-:W-:-:S02]  /*3550*/  USHF.R.U32.HI UR4, URZ, 0x4, UR4 ;  /* 0x00000004ff047899 */ /* 0x000fc40008011604 */
[----:B------:R-:W-:Y:S02]  /*3560*/  ULEA.HI UR47, UR47, UR6, URZ, 0x6 ;  /* 0x000000062f2f7291 */ /* 0x000fe4000f8f30ff */
[----:B------:R-:W-:Y:S02]  /*3570*/  ULOP3.LUT UR5, UR5, 0x3fff, URZ, 0xc0, !UPT ;  /* 0x00003fff05057892 */ /* 0x000fe4000f8ec0ff */
[----:B------:R-:W-:Y:S02]  /*3580*/  USHF.R.S32.HI UR47, URZ, 0x6, UR47 ;  /* 0x00000006ff2f7899 */ /* 0x000fe4000801142f */
[----:B------:R-:W-:Y:S02]  /*3590*/  ULOP3.LUT UR4, UR4, 0x3fff, URZ, 0xc0, !UPT ;  /* 0x00003fff04047892 */ /* 0x000fe4000f8ec0ff */
[----:B------:R-:W-:Y:S01]  /*35a0*/  UISETP.LT.AND UP0, UPT, UR47, 0x1, UPT ;  /* 0x000000012f00788c */ /* 0x000fe2000bf01270 */
[----:B------:R-:W-:Y:S01]  /*35b0*/  UMOV UR60, 0x0 ;  /* 0x00000000003c7882 */ /* 0x000fe20000000000 */
[----:B------:R-:W-:-:S02]  /*35c0*/  UMOV UR61, 0x4100910 ;  /* 0x04100910003d7882 */ /* 0x000fc40000000000 */
[----:B------:R-:W-:Y:S01]  /*35d0*/  USEL UR64, UR47, 0x1, !UP0 ;  /* 0x000000012f407887 */ /* 0x000fe2000c000000 */
[----:B------:R-:W-:Y:S01]  /*35e0*/  UMOV UR58, 0x0 ;  /* 0x00000000003a7882 */ /* 0x000fe20000000000 */
[----:B------:R-:W-:Y:S01]  /*35f0*/  UMOV UR59, 0x4100910 ;  /* 0x04100910003b7882 */ /* 0x000fe20000000000 */
[----:B------:R-:W-:Y:S01]  /*3600*/  UMOV UR56, 0x0 ;  /* 0x0000000000387882 */ /* 0x000fe20000000000 */
[----:B------:R-:W-:Y:S01]  /*3610*/  UMOV UR57, 0x4100910 ;  /* 0x0410091000397882 */ /* 0x000fe20000000000 */
[----:B------:R-:W-:Y:S01]  /*3620*/  UMOV UR54, 0x0 ;  /* 0x0000000000367882 */ /* 0x000fe20000000000 */
[----:B------:R-:W-:Y:S01]  /*3630*/  UMOV UR55, 0x4100910 ;  /* 0x0410091000377882 */ /* 0x000fe20000000000 */
[----:B------:R-:W-:Y:S01]  /*3640*/  UMOV UR52, 0x0 ;  /* 0x0000000000347882 */ /* 0x000fe20000000000 */
[----:B------:R-:W-:Y:S01]  /*3650*/  UMOV UR53, 0x4100910 ;  /* 0x0410091000357882 */ /* 0x000fe20000000000 */
[----:B------:R-:W-:Y:S02]  /*3660*/  ULOP3.LUT UR43, UR5, 0x10000, URZ, 0xfc, !UPT ;  /* 0x00010000052b7892 */ /* 0x000fe4000f8efcff */
[----:B------:R-:W-:-:S02]  /*3670*/  ULOP3.LUT UR44, UR4, 0x10000, URZ, 0xfc, !UPT ;  /* 0x00010000042c7892 */ /* 0x000fc4000f8efcff */
[----:B------:R-:W-:Y:S02]  /*3680*/  UIADD3 UR64, UPT, UPT, -UR64, URZ, URZ ;  /* 0x000000ff40407290 */ /* 0x000fe4000fffe1ff */
[----:B----4-:R-:W-:Y:S01]  /*3690*/  UISETP.GE.AND UP4, UPT, UR7, 0x1, UPT ;  /* 0x000000010700788c */ /* 0x010fe2000bf86270 */
[----:B------:R-:W-:Y:S01]  /*36a0*/  UMOV UR50, 0x0 ;  /* 0x0000000000327882 */ /* 0x000fe20000000000 */
[----:B------:R-:W-:Y:S01]  /*36b0*/  UMOV UR51, 0x4100910 ;  /* 0x0410091000337882 */ /* 0x000fe20000000000 */
[----:B------:R-:W-:Y:S01]  /*36c0*/  UMOV UR48, 0x0 ;  /* 0x0000000000307882 */ /* 0x000fe20000000000 */
[----:B-1----:R-:W-:Y:S01]  /*36d0*/  R2UR UR65, R0 ;  /* 0x00000000004172ca */ /* 0x002fe200000e0000 */
[----:B------:R-:W-:-:S14]  /*36e0*/  UMOV UR49, 0x4100910 ;  /* 0x0410091000317882 */ /* 0x000fdc0000000000 */
.L_x_68:
[----:B------:R-:W-:Y:S02]  /*36f0*/  LEA R0, R10, UR41, 0x3 ;  /* 0x000000290a007c11 */ /* 0x000fe4000f8e18ff */
[----:B------:R-:W-:Y:S02]  /*3700*/  SHF.L.U32 R2, R9, 0x1f, RZ ;  /* 0x0000001f09027819 */ /* 0x000fe400000006ff */
[----:B------:R-:W-:Y:S01]  /*3710*/  PLOP3.LUT P0, PT, PT, PT, UP4, 0x80, 0x8 ;  /* 0x000000000008781c */ /* 0x000fe20003f0f048 */
[----:B------:R-:W-:Y:S01]  /*3720*/  VIADD R3, R0, 0xb0 ;  /* 0x000000b000037836 */ /* 0x000fe20000000000 */
[----:B-1----:R-:W1:Y:S02]  /*3730*/  SYNCS.PHASECHK.TRANS64.TRYWAIT P1, [R0+URZ+0xa0], R2 ;  /* 0x0000a002000075a7 */ /* 0x002e6400080211ff */
[----:B-1-3--:R-:W-:Y:S09]  /*3740*/  @!P1 BRA `(.L_x_62) ;  /* 0x0000004800789947 */ /* 0x00aff20003800000 */
.L_x_143:
[----:B------:R-:W-:Y:S01]  /*3750*/  LEA R4, R10, UR41, 0x4 ;  /* 0x000000290a047c11 */ /* 0x000fe2000f8e20ff */
[----:B------:R-:W-:Y:S01]  /*3760*/  @UP4 ULEA UR4, UR39, UR41, 0x3 ;  /* 0x0000002927044291 */ /* 0x000fe2000f8e18ff */
[----:B------:R-:W-:Y:S01]  /*3770*/  PLOP3.LUT P2, PT, PT, PT, PT, 0x80, 0x8 ;  /* 0x000000000008781c */ /* 0x000fe20003f4f070 */
[----:B------:R-:W-:Y:S01]  /*3780*/  ULEA UR46, UR45, UR41, 0x3 ;  /* 0x000000292d2e7291 */ /* 0x000fe2000f8e18ff */
[----:B------:R-:W-:Y:S02]  /*3790*/  PRMT R3, RZ, 0x654, R3 ;  /* 0x00000654ff037816 */ /* 0x000fe40000000003 */
[----:B------:R-:W2:Y:S01]  /*37a0*/  LDS.128 R4, [R4+0x130] ;  /* 0x0001300004047984 */ /* 0x000ea20000000c00 */
[----:B-1----:R-:W-:Y:S02]  /*37b0*/  @P0 SHF.L.U32 R2, R8, 0x1f, RZ ;  /* 0x0000001f08020819 */ /* 0x002fe400000006ff */
[----:B------:R-:W-:Y:S01]  /*37c0*/  SHF.L.U32 R0, R11, 0x1f, RZ ;  /* 0x0000001f0b007819 */ /* 0x000fe200000006ff */
[----:B------:R-:W-:Y:S01]  /*37d0*/  @!PT LDS RZ, [RZ] ;  /* 0x00000000fffff984 */ /* 0x000fe20000000800 */
[----:B------:R-:W-:Y:S01]  /*37e0*/  @!PT LDS RZ, [RZ] ;  /* 0x00000000fffff984 */ /* 0x000fe20000000800 */
[----:B------:R-:W-:Y:S01]  /*37f0*/  @!PT LDS RZ, [RZ] ;  /* 0x00000000fffff984 */ /* 0x000fe20000000800 */
[----:B------:R-:W-:Y:S01]  /*3800*/  @!PT LDS RZ, [RZ] ;  /* 0x00000000fffff984 */ /* 0x000fe20000000800 */
[----:B------:R1:W-:Y:S06]  /*3810*/  MEMBAR.ALL.CTA ;  /* 0x0000000000007992 */ /* 0x0003ec0000008000 */
[----:B-1----:R-:W1:Y:S02]  /*3820*/  FENCE.VIEW.ASYNC.S ;  /* 0x00000000000073c6 */ /* 0x002e640000000000 */
[----:B-1----:R1:W-:Y:S01]  /*3830*/  SYNCS.ARRIVE.TRANS64.RED.A1T0 RZ, [R3+URZ], RZ ;  /* 0x000000ff03ff79a7 */ /* 0x0023e200081004ff */
[----:B------:R1:W3:Y:S01]  /*3840*/  @P0 SYNCS.PHASECHK.TRANS64.TRYWAIT P2, [UR4], R2 ;  /* 0x00000002ff0005a7 */ /* 0x0002e20008041104 */
[----:B------:R-:W-:Y:S01]  /*3850*/  ULEA.HI UR4, UR45, UR45, URZ, 0x1 ;  /* 0x0000002d2d047291 */ /* 0x000fe2000f8f08ff */
[----:B--2---:R-:W-:-:S03]  /*3860*/  LOP3.LUT P1, RZ, R6, 0x1, RZ, 0xc0, !PT ;  /* 0x0000000106ff7812 */ /* 0x004fc6000782c0ff */
[----:B------:R-:W-:Y:S02]  /*3870*/  USHF.L.U32 UR5, UR4, 0x5, URZ ;  /* 0x0000000504057899 */ /* 0x000fe400080006ff */
[----:B------:R-:W-:Y:S02]  /*3880*/  ULOP3.LUT UR36, UR4, 0xffe, URZ, 0xc0, !UPT ;  /* 0x00000ffe04247892 */ /* 0x000fe4000f8ec0ff */
[----:B------:R-:W-:Y:S02]  /*3890*/  ULOP3.LUT UR4, UR5, 0xffffffc0, URZ, 0xc0, !UPT ;  /* 0xffffffc005047892 */ /* 0x000fe4000f8ec0ff */
[----:B------:R-:W-:Y:S02]  /*38a0*/  UIADD3 UR36, UPT, UPT, -UR36, UR45, URZ ;  /* 0x0000002d24247290 */ /* 0x000fe4000fffe1ff */
[----:B------:R-:W-:Y:S01]  /*38b0*/  UIADD3 UR4, UPT, UPT, UR65, UR4, URZ ;  /* 0x0000000441047290 */ /* 0x000fe2000fffe0ff */
[----:B------:R-:W2:Y:S03]  /*38c0*/  SYNCS.PHASECHK.TRANS64.TRYWAIT P0, [UR46+0xe0], R0 ;  /* 0x0000e000ff0075a7 */ /* 0x000ea6000800112e */
[----:B------:R-:W-:Y:S01]  /*38d0*/  ULEA UR36, UR36, UR4, 0x14 ;  /* 0x0000000424247291 */ /* 0x000fe2000f8ea0ff */
[----:B-123--:R-:W-:Y:S11]  /*38e0*/  @!P0 BRA `(.L_x_63) ;  /* 0x0000004800248947 */ /* 0x00eff60003800000 */
.L_x_145:
[----:B------:R-:W-:Y:S01]  /*38f0*/  IADD3 R10, PT, PT, R10, 0x1, RZ ;  /* 0x000000010a0a7810 */ /* 0x000fe20007ffe0ff */
[----:B------:R-:W-:Y:S06]  /*3900*/  BRA.U !UP4, `(.L_x_64) ;  /* 0x000000050c107547 */ /* 0x000fec000b800000 */
[----:B------:R-:W-:Y:S01]  /*3910*/  UPLOP3.LUT UP2, UPT, UPT, UPT, UPT, 0x40, 0x4 ;  /* 0x000000000004789c */ /* 0x000fe20003f4e870 */
[----:B------:R-:W-:Y:S01]  /*3920*/  UMOV UR38, UR64 ;  /* 0x0000004000267c82 */ /* 0x000fe20008000000 */
[----:B------:R-:W-:Y:S01]  /*3930*/  UMOV UR37, UR47 ;  /* 0x0000002f00257c82 */ /* 0x000fe20008000000 */
[----:B------:R-:W-:-:S08]  /*3940*/  UMOV UR5, UR39 ;  /* 0x0000002700057c82 */ /* 0x000fd00008000000 */
.L_x_67:
[----:B------:R-:W-:Y:S02]  /*3950*/  UIADD3 UR38, UPT, UPT, UR38, 0x1, URZ ;  /* 0x0000000126267890 */ /* 0x000fe4000fffe0ff */
[----:B------:R-:W-:Y:S02]  /*3960*/  ULEA UR7, UR5, UR41, 0x3 ;  /* 0x0000002905077291 */ /* 0x000fe4000f8e18ff */
[----:B------:R-:W-:Y:S01]  /*3970*/  UISETP.NE.AND UP3, UPT, UR38, URZ, UPT ;  /* 0x000000ff2600728c */ /* 0x000fe2000bf65270 */
[----:B--23--:R-:W-:Y:S10]  /*3980*/  @P2 BRA `(.L_x_65) ;  /* 0x00000000000c2947 */ /* 0x00cff40003800000 */
[----:B-1----:R-:W-:Y:S04]  /*3990*/  SHF.L.U32 R2, R8, 0x1f, RZ ;  /* 0x0000001f08027819 */ /* 0x002fe800000006ff */
[----:B------:R-:W1:Y:S02]  /*39a0*/  SYNCS.PHASECHK.TRANS64.TRYWAIT P0, [UR7], R2 ;  /* 0x00000002ff0075a7 */ /* 0x000e640008001107 */
[----:B-1----:R-:W-:Y:S05]  /*39b0*/  @!P0 BRA `(.L_x_66) ;  /* 0x0000004800088947 */ /* 0x002fea0003800000 */
.L_x_65:
[----:B------:R-:W-:Y:S01]  /*39c0*/  UISETP.NE.AND UP0, UPT, UR37, 0x1, UPT ;  /* 0x000000012500788c */ /* 0x000fe2000bf05270 */
[----:B------:R-:W-:Y:S01]  /*39d0*/  PLOP3.LUT P2, PT, PT, PT, PT, 0x80, 0x8 ;  /* 0x000000000008781c */ /* 0x000fe20003f4f070 */
[----:B------:R-:W-:Y:S02]  /*39e0*/  UIADD3 UR4, UPT, UPT, UR5, 0x1, URZ ;  /* 0x0000000105047890 */ /* 0x000fe4000fffe0ff */
[----:B------:R-:W-:Y:S02]  /*39f0*/  UIADD3 UR40, UPT, UPT, UR7, 0x30, URZ ;  /* 0x0000003007287890 */ /* 0x000fe4000fffe0ff */
[----:B------:R-:W-:Y:S01]  /*3a00*/  UISETP.NE.AND UP1, UPT, UR4, 0x6, UPT ;  /* 0x000000060400788c */ /* 0x000fe2000bf25270 */
[----:B------:R-:W-:Y:S01]  /*3a10*/  PLOP3.LUT P0, PT, PT, PT, UP0, 0x80, 0x8 ;  /* 0x000000000008781c */ /* 0x000fe20003f0f008 */
[----:B------:R-:W-:Y:S02]  /*3a20*/  UIADD3 UR37, UPT, UPT, UR37, -0x1, URZ ;  /* 0xffffffff25257890 */ /* 0x000fe4000fffe0ff */
[----:B------:R-:W-:Y:S02]  /*3a30*/  USEL UR6, URZ, 0x1, UP1 ;  /* 0x00000001ff067887 */ /* 0x000fe40008800000 */
[----:B------:R-:W-:Y:S01]  /*3a40*/  USEL UR39, UR4, URZ, UP1 ;  /* 0x000000ff04277287 */ /* 0x000fe20008800000 */
[----:B------:R-:W-:Y:S01]  /*3a50*/  UMOV UR7, 0x40004040 ;  /* 0x4000404000077882 */ /* 0x000fe20000000000 */
[----:B------:R-:W-:Y:S02]  /*3a60*/  UMOV UR35, 0x40004040 ;  /* 0x4000404000237882 */ /* 0x000fe40000000000 */
[----:B------:R-:W-:Y:S01]  /*3a70*/  @UP0 ULEA UR4, UR39, UR41, 0x3 ;  /* 0x0000002927040291 */ /* 0x000fe2000f8e18ff */
[----:B------:R-:W-:Y:S01]  /*3a80*/  LOP3.LUT R8, R8, UR6, RZ, 0x3c, !PT ;  /* 0x0000000608087c12 */ /* 0x000fe2000f8e3cff */
[----:B------:R-:W-:Y:S01]  /*3a90*/  ULEA UR6, UR5, UR44, 0xa ;  /* 0x0000002c05067291 */ /* 0x000fe2000f8e50ff */
[----:B------:R-:W-:Y:S02]  /*3aa0*/  UMOV UR33, 0x40004040 ;  /* 0x4000404000217882 */ /* 0x000fe40000000000 */
[----:B-1----:R-:W-:Y:S01]  /*3ab0*/  @P0 SHF.L.U32 R0, R8, 0x1f, RZ ;  /* 0x0000001f08000819 */ /* 0x002fe200000006ff */
[----:B------:R-:W-:Y:S02]  /*3ac0*/  UIADD3 UR34, UPT, UPT, UR6, 0x2, URZ ;  /* 0x0000000206227890 */ /* 0x000fe4000fffe0ff */
[----:B------:R-:W-:Y:S01]  /*3ad0*/  UIADD3 UR30, UPT, UPT, UR6, 0x4, URZ ;  /* 0x00000004061e7890 */ /* 0x000fe2000fffe0ff */
[----:B------:R2:W3:Y:S01]  /*3ae0*/  @P0 SYNCS.PHASECHK.TRANS64.TRYWAIT P2, [UR4], R0 ;  /* 0x00000000ff0005a7 */ /* 0x0004e20008041104 */
[----:B------:R-:W-:Y:S02]  /*3af0*/  ULEA UR4, UR5, UR43, 0xa ;  /* 0x0000002b05047291 */ /* 0x000fe4000f8e50ff */
[----:B------:R-:W-:Y:S02]  /*3b00*/  UIADD3 UR26, UPT, UPT, UR6, 0x6, URZ ;  /* 0x00000006061a7890 */ /* 0x000fe4000fffe0ff */
        /* <DEDUP_REMOVED lines=10> */
[----:B------:R-:W-:Y:S01]  /*3bb0*/  UIADD3 UR8, UPT, UPT, UR4, 0x206, URZ ;  /* 0x0000020604087890 */ /* 0x000fe2000fffe0ff */
[----:B------:R-:W-:Y:S01]  /*3bc0*/  UMOV UR5, 0x40004040 ;  /* 0x4000404000057882 */ /* 0x000fe20000000000 */
[----:B------:R-:W-:Y:S01]  /*3bd0*/  UMOV UR31, 0x40004040 ;  /* 0x40004040001f7882 */ /* 0x000fe20000000000 */
[----:B------:R1:W-:Y:S01]  /*3be0*/  UTCHMMA gdesc[UR4], gdesc[UR6], tmem[UR36], tmem[UR62], idesc[UR63], UP2 ;  /* 0x00ff3e06040075ea */ /* 0x0003e20009000024 */
[----:B------:R-:W-:Y:S01]  /*3bf0*/  UPLOP3.LUT UP2, UPT, UPT, UPT, UPT, 0x80, 0x8 ;  /* 0x000000000008789c */ /* 0x000fe20003f4f070 */
[----:B------:R2:W-:Y:S01]  /*3c00*/  UTCHMMA gdesc[UR32], gdesc[UR34], tmem[UR36], tmem[UR60], idesc[UR61], UPT ;  /* 0x00ff3c22200075ea */ /* 0x0005e2000b800024 */
[----:B------:R-:W-:Y:S01]  /*3c10*/  UMOV UR29, 0x40004040 ;  /* 0x40004040001d7882 */ /* 0x000fe20000000000 */
[----:B------:R-:W-:Y:S01]  /*3c20*/  UMOV UR27, 0x40004040 ;  /* 0x40004040001b7882 */ /* 0x000fe20000000000 */
        /* <DEDUP_REMOVED lines=12> */
[----:B------:R-:W-:Y:S01]  /*3cf0*/  UMOV UR9, 0x40004040 ;  /* 0x4000404000097882 */ /* 0x000fe20000000000 */
[----:B------:R2:W-:Y:S01]  /*3d00*/  UTCHMMA gdesc[UR12], gdesc[UR14], tmem[UR36], tmem[UR50], idesc[UR51], UPT ;  /* 0x00ff320e0c0075ea */ /* 0x0005e2000b800024 */
[----:B------:R2:W-:Y:S01]  /*3d10*/  UTCHMMA gdesc[UR8], gdesc[UR10], tmem[UR36], tmem[UR48], idesc[UR49], UPT ;  /* 0x00ff300a080075ea */ /* 0x0005e2000b800024 */
[----:B------:R2:W-:Y:S01]  /*3d20*/  UTCBAR.MULTICAST [UR40], URZ, UR42 ;  /* 0x000000ff280073e9 */ /* 0x0005e2000800082a */
[----:B-1----:R-:W-:Y:S01]  /*3d30*/  UMOV UR5, UR39 ;  /* 0x0000002700057c82 */ /* 0x002fe20008000000 */
[----:B------:R-:W-:Y:S05]  /*3d40*/  BRA.U UP3, `(.L_x_67) ;  /* 0xfffffffd03007547 */ /* 0x000fea000b83ffff */
.L_x_64:
[----:B------:R-:W-:Y:S01]  /*3d50*/  UIADD3 UR4, UPT, UPT, UR45, 0x1, URZ ;  /* 0x000000012d047890 */ /* 0x000fe2000fffe0ff */
[C---:B------:R-:W-:Y:S01]  /*3d60*/  ISETP.NE.AND P0, PT, R10.reuse, 0x2, PT ;  /* 0x000000020a00780c */ /* 0x040fe20003f05270 */
[----:B------:R-:W-:Y:S02]  /*3d70*/  UIADD3 UR5, UPT, UPT, UR46, 0xc0, URZ ;  /* 0x000000c02e057890 */ /* 0x000fe4000fffe0ff */
[----:B------:R-:W-:Y:S01]  /*3d80*/  UISETP.NE.AND UP0, UPT, UR4, 0x4, UPT ;  /* 0x000000040400788c */ /* 0x000fe2000bf05270 */
[----:B-12---:R-:W-:Y:S02]  /*3d90*/  SEL R0, RZ, 0x1, P0 ;  /* 0x00000001ff007807 */ /* 0x006fe40000000000 */
[----:B------:R-:W-:Y:S01]  /*3da0*/  SEL R10, R10, RZ, P0 ;  /* 0x000000ff0a0a7207 */ /* 0x000fe20000000000 */
[----:B------:R-:W-:Y:S01]  /*3db0*/  USEL UR6, URZ, 0x1, UP0 ;  /* 0x00000001ff067887 */ /* 0x000fe20008000000 */
[----:B------:R-:W-:Y:S01]  /*3dc0*/  LOP3.LUT R9, R9, R0, RZ, 0x3c, !PT ;  /* 0x0000000009097212 */ /* 0x000fe200078e3cff */
[----:B------:R-:W-:Y:S01]  /*3dd0*/  USEL UR45, UR4, URZ, UP0 ;  /* 0x000000ff042d7287 */ /* 0x000fe20008000000 */
[----:B------:R1:W-:Y:S03]  /*3de0*/  UTCBAR [UR5], URZ ;  /* 0x000000ff050073e9 */ /* 0x0003e600080000ff */
[----:B------:R-:W-:Y:S01]  /*3df0*/  LOP3.LUT R11, R11, UR6, RZ, 0x3c, !PT ;  /* 0x000000060b0b7c12 */ /* 0x000fe2000f8e3cff */
[----:B------:R-:W-:Y:S07]  /*3e00*/  @P1 BRA `(.L_x_68) ;  /* 0xfffffff800381947 */ /* 0x000fee000383ffff */
[----:B------:R-:W2:Y:S01]  /*3e10*/  S2UR UR8, SR_CgaCtaId ;  /* 0x00000000000879c3 */ /* 0x000ea20000008800 */
[----:B------:R-:W-:Y:S01]  /*3e20*/  ELECT P0, URZ, PT ;  /* 0x0000000000ff782f */ /* 0x000fe20003800000 */
[----:B------:R-:W-:Y:S01]  /*3e30*/  IMAD.MOV.U32 R0, RZ, RZ, 0x1 ;  /* 0x00000001ff007424 */ /* 0x000fe200078e00ff */
[----:B------:R-:W-:Y:S01]  /*3e40*/  UIADD3 UR41, UPT, UPT, UR41, 0xe0, URZ ;  /* 0x000000e029297890 */ /* 0x000fe2000fffe0ff */
[----:B------:R-:W-:Y:S01]  /*3e50*/  SHF.L.U32 R2, R11, 0x1f, RZ ;  /* 0x0000001f0b027819 */ /* 0x000fe200000006ff */
[----:B------:R-:W-:-:S03]  /*3e60*/  UMOV UR4, 0x40 ;  /* 0x0000004000047882 */ /* 0x000fc60000000000 */
[----:B------:R-:W-:Y:S01]  /*3e70*/  UVIRTCOUNT.DEALLOC.SMPOOL 0x80 ;  /* 0x000000800000784c */ /* 0x000fe20000000000 */
[----:B--2---:R-:W-:Y:S02]  /*3e80*/  ULEA UR8, UR8, UR4, 0x18 ;  /* 0x0000000408087291 */ /* 0x004fe4000f8ec0ff */
[----:B------:R-:W-:-:S07]  /*3e90*/  ULEA UR4, UR45, UR41, 0x3 ;  /* 0x000000292d047291 */ /* 0x000fce000f8e18ff */
[----:B------:R2:W-:Y:S02]  /*3ea0*/  @P0 STS.U8 [UR8+0x1c], R0 ;  /* 0x00001c00ff000988 */ /* 0x0005e40008000008 */
[----:B------:R-:W4:Y:S02]  /*3eb0*/  SYNCS.PHASECHK.TRANS64.TRYWAIT P0, [UR4], R2 ;  /* 0x00000002ff0075a7 */ /* 0x000f240008001104 */
[----:B--2-4-:R-:W-:Y:S05]  /*3ec0*/  @!P0 BRA `(.L_x_69) ;  /* 0x0000004000dc8947 */ /* 0x014fea0003800000 */
.L_x_148:
[----:B------:R-:W-:-:S04]  /*3ed0*/  UIADD3 UR4, UPT, UPT, UR45, 0x1, URZ ;  /* 0x000000012d047890 */ /* 0x000fc8000fffe0ff */
[----:B------:R-:W-:-:S04]  /*3ee0*/  UISETP.NE.AND UP0, UPT, UR4, 0x4, UPT ;  /* 0x000000040400788c */ /* 0x000fc8000bf05270 */
[----:B------:R-:W-:Y:S02]  /*3ef0*/  USEL UR6, URZ, 0x1, UP0 ;  /* 0x00000001ff067887 */ /* 0x000fe40008000000 */
[----:B------:R-:W-:-:S04]  /*3f00*/  USEL UR4, UR4, URZ, UP0 ;  /* 0x000000ff04047287 */ /* 0x000fc80008000000 */
[----:B-1----:R-:W-:Y:S01]  /*3f10*/  ULEA UR5, UR4, UR41, 0x3 ;  /* 0x0000002904057291 */ /* 0x002fe2000f8e18ff */
[----:B--2---:R-:W-:-:S04]  /*3f20*/  LOP3.LUT R2, R11, UR6, RZ, 0x3c, !PT ;  /* 0x000000060b027c12 */ /* 0x004fc8000f8e3cff */
[----:B------:R-:W-:-:S04]  /*3f30*/  SHF.L.U32 R3, R2, 0x1f, RZ ;  /* 0x0000001f02037819 */ /* 0x000fc800000006ff */
[----:B------:R-:W1:Y:S02]  /*3f40*/  SYNCS.PHASECHK.TRANS64.TRYWAIT P0, [UR5], R3 ;  /* 0x00000003ff0075a7 */ /* 0x000e640008001105 */
[----:B-1----:R-:W-:Y:S05]  /*3f50*/  @!P0 BRA `(.L_x_70) ;  /* 0x0000004000d08947 */ /* 0x002fea0003800000 */
.L_x_150:
        /* <DEDUP_REMOVED lines=9> */
.L_x_152:
[----:B------:R-:W-:-:S04]  /*3ff0*/  UIADD3 UR4, UPT, UPT, UR4, 0x1, URZ ;  /* 0x0000000104047890 */ /* 0x000fc8000fffe0ff */
[----:B------:R-:W-:-:S04]  /*4000*/  UISETP.NE.AND UP0, UPT, UR4, 0x4, UPT ;  /* 0x000000040400788c */ /* 0x000fc8000bf05270 */
[----:B------:R-:W-:Y:S02]  /*4010*/  USEL UR5, URZ, 0x1, UP0 ;  /* 0x00000001ff057887 */ /* 0x000fe40008000000 */
[----:B------:R-:W-:-:S04]  /*4020*/  USEL UR4, UR4, URZ, UP0 ;  /* 0x000000ff04047287 */ /* 0x000fc80008000000 */
[----:B------:R-:W-:Y:S01]  /*4030*/  ULEA UR4, UR4, UR41, 0x3 ;  /* 0x0000002904047291 */ /* 0x000fe2000f8e18ff */
[----:B------:R-:W-:-:S04]  /*4040*/  LOP3.LUT R2, R2, UR5, RZ, 0x3c, !PT ;  /* 0x0000000502027c12 */ /* 0x000fc8000f8e3cff */
[----:B------:R-:W-:-:S04]  /*4050*/  SHF.L.U32 R2, R2, 0x1f, RZ ;  /* 0x0000001f02027819 */ /* 0x000fc800000006ff */
[----:B------:R-:W2:Y:S02]  /*4060*/  SYNCS.PHASECHK.TRANS64.TRYWAIT P0, [UR4], R2 ;  /* 0x00000002ff0075a7 */ /* 0x000ea40008001104 */
[----:B--2---:R-:W-:Y:S05]  /*4070*/  @!P0 BRA `(.L_x_72) ;  /* 0x0000004000b88947 */ /* 0x004fea0003800000 */
.L_x_154:
[----:B------:R-:W-:Y:S01]  /*4080*/  NOP ;  /* 0x0000000000007918 */ /* 0x000fe20000000000 */
[----:B-1----:R-:W1:Y:S01]  /*4090*/  LDS R0, [UR8+0x14] ;  /* 0x00001408ff007984 */ /* 0x002e620008000800 */
[----:B------:R-:W-:Y:S01]  /*40a0*/  ULOP3.LUT UR4, UR65, 0xffff, URZ, 0xc0, !UPT ;  /* 0x0000ffff41047892 */ /* 0x000fe2000f8ec0ff */
[----:B------:R-:W-:Y:S01]  /*40b0*/  UMOV UR5, 0xffff ;  /* 0x0000ffff00057882 */ /* 0x000fe20000000000 */
[----:B------:R-:W-:Y:S02]  /*40c0*/  UMOV UR6, 0x1 ;  /* 0x0000000100067882 */ /* 0x000fe40000000000 */
[----:B------:R-:W-:-:S04]  /*40d0*/  USHF.R.U32.HI UR4, URZ, 0x5, UR4 ;  /* 0x00000005ff047899 */ /* 0x000fc80008011604 */
[----:B------:R-:W-:Y:S02]  /*40e0*/  USHF.L.U32 UR5, UR5, UR4, URZ ;  /* 0x0000000405057299 */ /* 0x000fe400080006ff */
[----:B------:R-:W-:-:S04]  /*40f0*/  USHF.L.U32 UR4, UR6, UR4, URZ ;  /* 0x0000000406047299 */ /* 0x000fc800080006ff */
[----:B-1----:R-:W-:-:S04]  /*4100*/  LOP3.LUT R0, R0, UR5, RZ, 0xc0, !PT ;  /* 0x0000000500007c12 */ /* 0x002fc8000f8ec0ff */
[----:B------:R-:W-:-:S13]  /*4110*/  ISETP.NE.AND P0, PT, R0, UR5, PT ;  /* 0x0000000500007c0c */ /* 0x000fda000bf05270 */
[----:B------:R-:W-:Y:S05]  /*4120*/  @P0 BRA `(.L_x_73) ;  /* 0x0000000000580947 */ /* 0x000fea0003800000 */
[----:B------:R-:W1:Y:S02]  /*4130*/  LDS R0, [UR8+0x18] ;  /* 0x00001808ff007984 */ /* 0x000e640008000800 */
[----:B-1----:R-:W-:-:S04]  /*4140*/  LOP3.LUT R0, R0, UR4, RZ, 0xc0, !PT ;  /* 0x0000000400007c12 */ /* 0x002fc8000f8ec0ff */
[----:B------:R-:W-:-:S13]  /*4150*/  ISETP.NE.AND P0, PT, R0, UR4, PT ;  /* 0x0000000400007c0c */ /* 0x000fda000bf05270 */
[----:B------:R-:W-:Y:S05]  /*4160*/  @P0 BRA `(.L_x_74) ;  /* 0x00000000003c0947 */ /* 0x000fea0003800000 */
[----:B------:R-:W1:Y:S01]  /*4170*/  S2R R2, SR_LANEID ;  /* 0x0000000000027919 */ /* 0x000e620000000000 */
[----:B------:R-:W-:-:S06]  /*4180*/  ULOP3.LUT UR5, URZ, UR5, URZ, 0x33, !UPT ;  /* 0x00000005ff057292 */ /* 0x000fcc000f8e33ff */
[----:B------:R-:W-:-:S04]  /*4190*/  IMAD.U32 R0, RZ, RZ, UR5 ;  /* 0x00000005ff007e24 */ /* 0x000fc8000f8e00ff */
[----:B------:R2:W4:Y:S02]  /*41a0*/  REDUX UR7, R0 ;  /* 0x00000000000773c4 */ /* 0x0005240000000000 */
[----:B------:R1:W-:Y:S01]  /*41b0*/  UTCATOMSWS.AND URZ, UR5 ;  /* 0x0000000500ff79e3 */ /* 0x0003e20008000000 */
[----:B--2---:R-:W-:Y:S01]  /*41c0*/  LOP3.LUT R0, RZ, UR4, RZ, 0x33, !PT ;  /* 0x00000004ff007c12 */ /* 0x004fe2000f8e33ff */
[----:B------:R-:W-:Y:S02]  /*41d0*/  VOTEU.ANY UR4, UPT, PT ;  /* 0x0000000000047886 */ /* 0x000fe400038e0100 */
[----:B------:R-:W-:Y:S02]  /*41e0*/  UFLO.U32 UR4, UR4 ;  /* 0x00000004000472bd */ /* 0x000fe400080e0000 */
[----:B------:R-:W2:Y:S04]  /*41f0*/  REDUX UR6, R0 ;  /* 0x00000000000673c4 */ /* 0x000ea80000000000 */
[----:B-1----:R-:W-:-:S02]  /*4200*/  ISETP.EQ.U32.AND P0, PT, R2, UR4, PT ;  /* 0x0000000402007c0c */ /* 0x002fc4000bf02070 */
[----:B----4-:R-:W-:-:S11]  /*4210*/  MOV R2, UR7 ;  /* 0x0000000700027c02 */ /* 0x010fd60008000f00 */
[----:B------:R1:W-:Y:S01]  /*4220*/  @P0 ATOMS.AND RZ, [UR8+0x14], R2 ;  /* 0x00001402ffff098c */ /* 0x0003e2000a800008 */
[----:B--2---:R-:W-:-:S05]  /*4230*/  IMAD.U32 R0, RZ, RZ, UR6 ;  /* 0x00000006ff007e24 */ /* 0x004fca000f8e00ff */
[----:B------:R1:W-:Y:S01]  /*4240*/  @P0 ATOMS.AND RZ, [UR8+0x18], R0 ;  /* 0x00001800ffff098c */ /* 0x0003e2000a800008 */
[----:B------:R-:W-:Y:S05]  /*4250*/  BRA `(.L_x_75) ;  /* 0x0000000000147947 */ /* 0x000fea0003800000 */
.L_x_74:
[----:B------:R-:W-:Y:S02]  /*4260*/  MOV R2, 0x4280 ;  /* 0x0000428000027802 */ /* 0x000fe40000000f00 */
[----:B---3-5:R-:W-:Y:S05]  /*4270*/  CALL.REL.NOINC `($__internal_0_$__cuda_sm10x_tcgen05_guardrail_trap_col_being_dealloced_not_returned_by_alloc) ;  /* 0x00000044002c7944 */ /* 0x028fea0003c00000 */
[----:B------:R-:W-:Y:S05]  /*4280*/  BRA `(.L_x_75) ;  /* 0x0000000000087947 */ /* 0x000fea0003800000 */
.L_x_73:
[----:B------:R-:W-:Y:S02]  /*4290*/  MOV R2, 0x42b0 ;  /* 0x000042b000027802 */ /* 0x000fe40000000f00 */
[----:B---3-5:R-:W-:Y:S05]  /*42a0*/  CALL.REL.NOINC `($__internal_2_$__cuda_sm10x_tcgen05_guardrail_trap_unallocated_columns_being_dealloced) ;  /* 0x0000004400387944 */ /* 0x028fea0003c00000 */
.L_x_75:
[----:B------:R-:W-:Y:S01]  /*42b0*/  NOP ;  /* 0x0000000000007918 */ /* 0x000fe20000000000 */
[----:B------:R-:W-:Y:S05]  /*42c0*/  EXIT ;  /* 0x000000000000794d */ /* 0x000fea0003800000 */
.L_x_57:
[----:B------:R-:W-:-:S09]  /*42d0*/  UISETP.NE.OR UP0, UPT, UR22, 0x3, !UP3 ;  /* 0x000000031600788c */ /* 0x000fd2000df05670 */
[----:B------:R-:W-:Y:S05]  /*42e0*/  BRA.U UP0, `(.L_x_76) ;  /* 0x0000000d00f07547 */ /* 0x000fea000b800000 */
[----:B------:R-:W1:Y:S01]  /*42f0*/  LDCU UR33, c[0x0][0x370] ;  /* 0x00006e00ff2177ac */ /* 0x000e620008000800 */
[----:B------:R-:W2:Y:S01]  /*4300*/  LDC.64 R16, c[0x0][0x348] ;  /* 0x0000d200ff107b82 */ /* 0x000ea20000000a00 */
[----:B------:R-:W-:Y:S02]  /*4310*/  HFMA2 R13, -RZ, RZ, 0, 0 ;  /* 0x00000000ff0d7431 */ /* 0x000fe400000001ff */
[----:B------:R-:W-:Y:S01]  /*4320*/  IMAD.MOV.U32 R15, RZ, RZ, 0x1 ;  /* 0x00000001ff0f7424 */ /* 0x000fe200078e00ff */
[----:B------:R-:W1:Y:S01]  /*4330*/  LDCU.128 UR28, c[0x0][0xb10] ;  /* 0x00016200ff1c77ac */ /* 0x000e620008000c00 */
[----:B------:R-:W-:Y:S01]  /*4340*/  IMAD.MOV.U32 R14, RZ, RZ, RZ ;  /* 0x000000ffff0e7224 */ /* 0x000fe200078e00ff */
[----:B------:R-:W-:Y:S01]  /*4350*/  MOV R7, 0x2000 ;  /* 0x0000200000077802 */ /* 0x000fe20000000f00 */
[----:B------:R-:W3:Y:S01]  /*4360*/  LDCU UR32, c[0x0][0x374] ;  /* 0x00006e80ff2077ac */ /* 0x000ee20008000800 */
[----:B------:R-:W4:Y:S01]  /*4370*/  LDC.64 R2, c[0x0][0x888] ;  /* 0x00022200ff027b82 */ /* 0x000f220000000a00 */
[----:B------:R-:W3:Y:S01]  /*4380*/  LDCU UR15, c[0x0][0xb0c] ;  /* 0x00016180ff0f77ac */ /* 0x000ee20008000800 */
[----:B------:R-:W3:Y:S06]  /*4390*/  LDCU UR38, c[0x0][0xb20] ;  /* 0x00016400ff2677ac */ /* 0x000eec0008000800 */
[----:B------:R-:W2:Y:S01]  /*43a0*/  LDC.64 R4, c[0x0][0x890] ;  /* 0x00022400ff047b82 */ /* 0x000ea20000000a00 */
[----:B------:R-:W3:Y:S01]  /*43b0*/  LDCU UR4, c[0x0][0xb30] ;  /* 0x00016600ff0477ac */ /* 0x000ee20008000800 */
[----:B-1----:R-:W-:-:S02]  /*43c0*/  UIMAD.WIDE.U32 UR6, UR33, UR28, URZ ;  /* 0x0000001c210672a5 */ /* 0x002fc4000f8e00ff */
[----:B---3--:R-:W-:Y:S01]  /*43d0*/  UIMAD.WIDE.U32 UR8, UR32, UR31, URZ ;  /* 0x0000001f200872a5 */ /* 0x008fe2000f8e00ff */
[----:B------:R-:W-:Y:S01]  /*43e0*/  UMOV UR24, 0x400 ;  /* 0x0000040000187882 */ /* 0x000fe20000000000 */
[----:B------:R-:W-:-:S03]  /*43f0*/  UPLOP3.LUT UP3, UPT, UPT, UPT, UPT, 0x40, 0x4 ;  /* 0x000000000004789c */ /* 0x000fc60003f6e870 */
[----:B------:R-:W-:Y:S01]  /*4400*/  UMOV UR6, UR7 ;  /* 0x0000000700067c82 */ /* 0x000fe20008000000 */
[----:B------:R-:W-:Y:S01]  /*4410*/  UISETP.GE.AND UP0, UPT, UR42, 0x1, UPT ;  /* 0x000000012a00788c */ /* 0x000fe2000bf06270 */
[----:B------:R-:W-:Y:S01]  /*4420*/  UMOV UR34, UR9 ;  /* 0x0000000900227c82 */ /* 0x000fe20008000000 */
[----:B------:R-:W-:Y:S01]  /*4430*/  UISETP.NE.AND UP4, UPT, UR42, 0x1, UPT ;  /* 0x000000012a00788c */ /* 0x000fe2000bf85270 */
[----:B------:R-:W1:Y:S01]  /*4440*/  LDCU.64 UR16, c[0x0][0xb28] ;  /* 0x00016500ff1077ac */ /* 0x000e620008000a00 */
[----:B------:R-:W-:Y:S02]  /*4450*/  ULEA UR24, UR54, UR24, 0x18 ;  /* 0x0000001836187291 */ /* 0x000fe4000f8ec0ff */
[----:B------:R-:W-:Y:S02]  /*4460*/  UISETP.NE.AND UP6, UPT, UR15, 0x1, UPT ;  /* 0x000000010f00788c */ /* 0x000fe4000bfc5270 */
[----:B------:R-:W-:Y:S02]  /*4470*/  UISETP.NE.AND UP5, UPT, UR30, 0x1, UPT ;  /* 0x000000011e00788c */ /* 0x000fe4000bfa5270 */
[----:B------:R-:W-:-:S02]  /*4480*/  USHF.R.U32.HI UR35, URZ, UR29, UR6 ;  /* 0x0000001dff237299 */ /* 0x000fc40008011606 */
[----:B------:R-:W-:Y:S02]  /*4490*/  USHF.R.U32.HI UR34, URZ, UR38, UR34 ;  /* 0x00000026ff227299 */ /* 0x000fe40008011622 */
[----:B------:R-:W-:Y:S01]  /*44a0*/  UISETP.NE.AND UP2, UPT, UR4, 0x1, UPT ;  /* 0x000000010400788c */ /* 0x000fe2000bf45270 */
[----:B------:R-:W-:-:S10]  /*44b0*/  UMOV UR12, URZ ;  /* 0x000000ff000c7c82 */ /* 0x000fd40008000000 */
.L_x_85:
[C---:B------:R-:W-:Y:S02]  /*44c0*/  LEA R12, R14.reuse, UR24, 0x3 ;  /* 0x000000180e0c7c11 */ /* 0x040fe4000f8e18ff */
[----:B------:R-:W-:Y:S02]  /*44d0*/  SHF.L.U32 R0, R13, 0x1f, RZ ;  /* 0x0000001f0d007819 */ /* 0x000fe400000006ff */
[----:B------:R-:W-:Y:S02]  /*44e0*/  LEA R8, R14, UR24, 0x4 ;  /* 0x000000180e087c11 */ /* 0x000fe4000f8e20ff */
[----:B---3--:R-:W3:Y:S02]  /*44f0*/  SYNCS.PHASECHK.TRANS64.TRYWAIT P0, [R12+URZ+0xa0], R0 ;  /* 0x0000a0000c0075a7 */ /* 0x008ee400080011ff */
[----:B---3--:R-:W-:Y:S05]  /*4500*/  @!P0 BRA `(.L_x_77) ;  /* 0x0000003c00ac8947 */ /* 0x008fea0003800000 */
.L_x_155:
[----:B------:R-:W1:Y:S01]  /*4510*/  LDS.128 R8, [R8+0x130] ;  /* 0x0001300008087984 */ /* 0x000e620000000c00 */
[----:B------:R-:W-:Y:S01]  /*4520*/  UISETP.GE.AND UP0, UPT, UR42, 0x1, UPT ;  /* 0x000000012a00788c */ /* 0x000fe2000bf06270 */
[----:B------:R-:W-:Y:S01]  /*4530*/  @!PT LDS RZ, [RZ] ;  /* 0x00000000fffff984 */ /* 0x000fe20000000800 */
[----:B------:R-:W-:Y:S01]  /*4540*/  @!PT LDS RZ, [RZ] ;  /* 0x00000000fffff984 */ /* 0x000fe20000000800 */
[----:B------:R-:W-:Y:S01]  /*4550*/  @!PT LDS RZ, [RZ] ;  /* 0x00000000fffff984 */ /* 0x000fe20000000800 */
[----:B------:R-:W-:Y:S01]  /*4560*/  @!PT LDS RZ, [RZ] ;  /* 0x00000000fffff984 */ /* 0x000fe20000000800 */
[----:B------:R2:W-:Y:S06]  /*4570*/  MEMBAR.ALL.CTA ;  /* 0x0000000000007992 */ /* 0x0005ec0000008000 */
[----:B--2---:R-:W2:Y:S01]  /*4580*/  FENCE.VIEW.ASYNC.S ;  /* 0x00000000000073c6 */ /* 0x004ea20000000000 */
[----:B-1----:R-:W-:Y:S11]  /*4590*/  LOP3.LUT P0, RZ, R10, 0x1, RZ, 0xc0, !PT ;  /* 0x000000010aff7812 */ /* 0x002ff6000780c0ff */
[----:B------:R-:W-:Y:S02]  /*45a0*/  @!UPT UIADD3 URZ, UPT, UPT, URZ, URZ, URZ ;  /* 0x000000fffffff290 */ /* 0x000fe4000fffe0ff */
[----:B--2---:R-:W-:Y:S01]  /*45b0*/  VOTEU.ANY UP1, P0 ;  /* 0x0000000000ff7886 */ /* 0x004fe20000020100 */
[----:B------:R-:W-:Y:S11]  /*45c0*/  PLOP3.LUT P0, PT, PT, PT, UP1, 0x80, 0x8 ;  /* 0x000000000008781c */ /* 0x000ff60003f0f018 */
[----:B------:R-:W-:Y:S02]  /*45d0*/  @!UPT UIADD3 URZ, UPT, UPT, URZ, URZ, URZ ;  /* 0x000000fffffff290 */ /* 0x000fe4000fffe0ff */
[----:B---3--:R-:W-:Y:S02]  /*45e0*/  @P0 SHF.R.U32.HI R0, RZ, 0x10, R9 ;  /* 0x00000010ff000819 */ /* 0x008fe40000011609 */
[----:B------:R-:W-:Y:S02]  /*45f0*/  @P0 MOV R6, R8 ;  /* 0x0000000800060202 */ /* 0x000fe40000000f00 */
[----:B------:R-:W-:Y:S01]  /*4600*/  @P0 R2UR UR4, R0 ;  /* 0x00000000000402ca */ /* 0x000fe200000e0000 */
[----:B------:R-:W-:Y:S01]  /*4610*/  VIADD R0, R12, 0xb0 ;  /* 0x000000b00c007836 */ /* 0x000fe20000000000 */
[----:B------:R-:W-:Y:S02]  /*4620*/  @P0 LOP3.LUT R8, R9, 0xffff, RZ, 0xc0, !PT ;  /* 0x0000ffff09080812 */ /* 0x000fe400078ec0ff */
[----:B------:R-:W-:Y:S02]  /*4630*/  @P0 R2UR UR6, R6 ;  /* 0x00000000060602ca */ /* 0x000fe400000e0000 */
[----:B------:R-:W-:Y:S02]  /*4640*/  PRMT R0, RZ, 0x654, R0 ;  /* 0x00000654ff007816 */ /* 0x000fe40000000000 */
[----:B------:R-:W-:Y:S02]  /*4650*/  @P0 R2UR UR5, R8 ;  /* 0x00000000080502ca */ /* 0x000fe400000e0000 */
[----:B------:R1:W-:Y:S03]  /*4660*/  SYNCS.ARRIVE.TRANS64.RED.A1T0 RZ, [R0+URZ], RZ ;  /* 0x000000ff00ff79a7 */ /* 0x0003e600081004ff */
[----:B------:R-:W-:Y:S04]  /*4670*/  @UP1 UMOV UR27, UR4 ;  /* 0x00000004001b1c82 */ /* 0x000fe80008000000 */
[----:B------:R-:W-:Y:S04]  /*4680*/  @UP1 UMOV UR14, UR6 ;  /* 0x00000006000e1c82 */ /* 0x000fe80008000000 */
[----:B------:R-:W-:Y:S01]  /*4690*/  @UP1 UMOV UR13, UR5 ;  /* 0x00000005000d1c82 */ /* 0x000fe20008000000 */
[----:B------:R-:W-:Y:S05]  /*46a0*/  BRA.U !UP0, `(.L_x_78) ;  /* 0x0000000108a47547 */ /* 0x000fea000b800000 */
[----:B------:R-:W-:Y:S02]  /*46b0*/  UIMAD.WIDE.U32 UR8, UR13, UR31, URZ ;  /* 0x0000001f0d0872a5 */ /* 0x000fe4000f8e00ff */
[----:B------:R-:W-:Y:S02]  /*46c0*/  UIMAD.WIDE.U32 UR10, UR14, UR28, URZ ;  /* 0x0000001c0e0a72a5 */ /* 0x000fe4000f8e00ff */
[----:B------:R-:W-:Y:S02]  /*46d0*/  USEL UR4, UR32, UR34, !UP5 ;  /* 0x0000002220047287 */ /* 0x000fe4000e800000 */
[----:B------:R-:W-:Y:S02]  /*46e0*/  USEL UR7, UR33, UR35, !UP6 ;  /* 0x0000002321077287 */ /* 0x000fe4000f000000 */
[----:B------:R-:W-:Y:S02]  /*46f0*/  UIMAD.WIDE.U32 UR18, UR4, UR16, URZ ;  /* 0x00000010041272a5 */ /* 0x000fe4000f8e00ff */
[----:B------:R-:W-:Y:S01]  /*4700*/  UIMAD.WIDE.U32 UR20, UR7, UR16, URZ ;  /* 0x00000010071472a5 */ /* 0x000fe2000f8e00ff */
[----:B------:R-:W-:Y:S02]  /*4710*/  UMOV UR5, UR9 ;  /* 0x0000000900057c82 */ /* 0x000fe40008000000 */
[----:B------:R-:W-:Y:S03]  /*4720*/  USHF.R.U32.HI UR6, URZ, UR38, UR5 ;  /* 0x00000026ff067299 */ /* 0x000fe60008011605 */
[----:B------:R-:W-:Y:S01]  /*4730*/  UMOV UR5, UR11 ;  /* 0x0000000b00057c82 */ /* 0x000fe20008000000 */
[----:B------:R-:W-:Y:S02]  /*4740*/  USEL UR6, UR13, UR6, !UP5 ;  /* 0x000000060d067287 */ /* 0x000fe4000e800000 */
[----:B------:R-:W-:Y:S02]  /*4750*/  USHF.R.U32.HI UR8, URZ, UR29, UR5 ;  /* 0x0000001dff087299 */ /* 0x000fe40008011605 */
[----:B------:R-:W-:Y:S01]  /*4760*/  UIMAD.WIDE.U32 UR10, UR6, UR16, URZ ;  /* 0x00000010060a72a5 */ /* 0x000fe2000f8e00ff */
[----:B------:R-:W-:Y:S02]  /*4770*/  UMOV UR5, UR19 ;  /* 0x0000001300057c82 */ /* 0x000fe40008000000 */
[----:B------:R-:W-:Y:S03]  /*4780*/  @UP4 USHF.R.U32.HI UR4, URZ, UR17, UR5 ;  /* 0x00000011ff044299 */ /* 0x000fe60008011605 */
[----:B------:R-:W-:Y:S01]  /*4790*/  UMOV UR5, UR21 ;  /* 0x0000001500057c82 */ /* 0x000fe20008000000 */
[----:B------:R-:W-:Y:S02]  /*47a0*/  UIMAD UR4, UR42, UR4, URZ ;  /* 0x000000042a0472a4 */ /* 0x000fe4000f8e02ff */
[----:B------:R-:W-:Y:S02]  /*47b0*/  @UP4 USHF.R.U32.HI UR7, URZ, UR17, UR5 ;  /* 0x00000011ff074299 */ /* 0x000fe40008011605 */
[----:B------:R-:W-:Y:S02]  /*47c0*/  USEL UR5, UR14, UR8, !UP6 ;  /* 0x000000080e057287 */ /* 0x000fe4000f000000 */
[----:B------:R-:W-:Y:S02]  /*47d0*/  UIMAD UR8, UR42, UR7, URZ ;  /* 0x000000072a0872a4 */ /* 0x000fe4000f8e02ff */
[----:B------:R-:W-:Y:S03]  /*47e0*/  UISETP.GE.AND UP0, UPT, UR6, UR4, UPT ;  /* 0x000000040600728c */ /* 0x000fe6000bf06270 */
[----:B------:R-:W-:Y:S01]  /*47f0*/  UMOV UR4, UR11 ;  /* 0x0000000b00047c82 */ /* 0x000fe20008000000 */
[----:B------:R-:W-:Y:S02]  /*4800*/  UISETP.GE.OR UP0, UPT, UR5, UR8, UP0 ;  /* 0x000000080500728c */ /* 0x000fe40008706670 */
[----:B------:R-:W-:Y:S02]  /*4810*/  USHF.R.U32.HI UR4, URZ, UR17, UR4 ;  /* 0x00000011ff047299 */ /* 0x000fe40008011604 */
[----:B------:R-:W-:Y:S02]  /*4820*/  UIMAD.WIDE.U32 UR8, UR5, UR16, URZ ;  /* 0x00000010050872a5 */ /* 0x000fe4000f8e00ff */
[----:B------:R-:W-:Y:S04]  /*4830*/  USEL UR10, UR6, UR4, !UP4 ;  /* 0x00000004060a7287 */ /* 0x000fe8000e000000 */
[----:B------:R-:W-:Y:S01]  /*4840*/  UIADD3 UR11, UPT, UPT, -UR10, URZ, URZ ;  /* 0x000000ff0a0b7290 */ /* 0x000fe2000fffe1ff */
[----:B------:R-:W-:Y:S02]  /*4850*/  @!UP0 UMOV UR4, UR9 ;  /* 0x0000000900048c82 */ /* 0x000fe40008000000 */
[----:B------:R-:W-:Y:S02]  /*4860*/  @!UP0 USHF.R.U32.HI UR4, URZ, UR17, UR4 ;  /* 0x00000011ff048299 */ /* 0x000fe40008011604 */
[----:B------:R-:W-:Y:S02]  /*4870*/  UIMAD UR8, UR42, UR11, UR6 ;  /* 0x0000000b2a0872a4 */ /* 0x000fe4000f8e0206 */
[----:B------:R-:W-:Y:S04]  /*4880*/  @!UP0 USEL UR4, UR5, UR4, !UP4 ;  /* 0x0000000405048287 */ /* 0x000fe8000e000000 */
[----:B------:R-:W-:Y:S02]  /*4890*/  @!UP0 UIMAD UR8, UR7, UR8, UR4 ;  /* 0x00000008070882a4 */ /* 0x000fe4000f8e0204 */
[----:B------:R-:W-:Y:S02]  /*48a0*/  @!UP0 UIADD3 UR9, UPT, UPT, UR10, -UR4, URZ ;  /* 0x800000040a098290 */ /* 0x000fe4000fffe0ff */
[----:B------:R-:W-:Y:S02]  /*48b0*/  UIADD3 UR4, UPT, UPT, -UR5, URZ, URZ ;  /* 0x000000ff05047290 */ /* 0x000fe4000fffe1ff */
[----:B------:R-:W-:Y:S02]  /*48c0*/  UIADD3 UR7, UPT, UPT, -UR6, URZ, URZ ;  /* 0x000000ff06077290 */ /* 0x000fe4000fffe1ff */
[----:B------:R-:W-:Y:S02]  /*48d0*/  @!UP0 UIMAD UR6, UR9, UR42, UR5 ;  /* 0x0000002a090682a4 */ /* 0x000fe4000f8e0205 */
[----:B------:R-:W-:Y:S02]  /*48e0*/  UIMAD UR14, UR15, UR4, UR14 ;  /* 0x000000040f0e72a4 */ /* 0x000fe4000f8e020e */
[----:B------:R-:W-:Y:S01]  /*48f0*/  UIMAD UR13, UR30, UR7, UR13 ;  /* 0x000000071e0d72a4 */ /* 0x000fe2000f8e020d */
[----:B------:R-:W-:Y:S02]  /*4900*/  @!UP0 UMOV UR5, UR8 ;  /* 0x0000000800058c82 */ /* 0x000fe40008000000 */
[----:B------:R-:W-:Y:S02]  /*4910*/  UIMAD UR14, UR5, UR15, UR14 ;  /* 0x0000000f050e72a4 */ /* 0x000fe4000f8e020e */
[----:B------:R-:W-:Y:S11]  /*4920*/  UIMAD UR13, UR6, UR30, UR13 ;  /* 0x0000001e060d72a4 */ /* 0x000ff6000f8e020d */
[----:B------:R-:W-:Y:S01]  /*4930*/  @!UPT UIADD3 URZ, UPT, UPT, URZ, URZ, URZ ;  /* 0x000000fffffff290 */ /* 0x000fe2000fffe0ff */
.L_x_78:
[----:B------:R-:W2:Y:S01]  /*4940*/  @!UP2 LDCU.128 UR20, c[0x0][0xb10] ;  /* 0x00016200ff14a7ac */ /* 0x000ea20008000c00 */
[C---:B------:R-:W-:Y:S02]  /*4950*/  ISETP.NE.U32.AND P1, PT, R4.reuse, RZ, PT ;  /* 0x000000ff0400720c */ /* 0x040fe40003f25070 */
[----:B------:R-:W-:Y:S02]  /*4960*/  ISETP.NE.U32.AND P0, PT, R4, RZ, PT ;  /* 0x000000ff0400720c */ /* 0x000fe40003f05070 */
[C---:B------:R-:W-:Y:S02]  /*4970*/  ISETP.NE.AND.EX P1, PT, R5.reuse, RZ, PT, P1 ;  /* 0x000000ff0500720c */ /* 0x040fe40003f25310 */
[----:B------:R-:W-:Y:S01]  /*4980*/  ISETP.NE.AND.EX P0, PT, R5, RZ, PT, P0 ;  /* 0x000000ff0500720c */ /* 0x000fe20003f05300 */
[----:B------:R-:W3:Y:S01]  /*4990*/  @!UP2 LDCU UR5, c[0x0][0xb0c] ;  /* 0x00016180ff05a7ac */ /* 0x000ee20008000800 */
[----:B------:R-:W-:Y:S02]  /*49a0*/  USHF.L.U32 UR11, UR25, 0x6, URZ ;  /* 0x00000006190b7899 */ /* 0x000fe400080006ff */
[----:B------:R-:W-:Y:S02]  /*49b0*/  USHF.L.U32 UR10, UR26, 0x6, URZ ;  /* 0x000000061a0a7899 */ /* 0x000fe400080006ff */
[----:B--2---:R-:W-:Y:S07]  /*49c0*/  UIMAD.WIDE.U32 UR6, UR14, UR20, URZ ;  /* 0x000000140e0672a5 */ /* 0x004fee000f8e00ff */
[----:B------:R-:W-:Y:S01]  /*49d0*/  @!UP2 UMOV UR4, UR7 ;  /* 0x000000070004ac82 */ /* 0x000fe20008000000 */
[----:B---3--:R-:W-:Y:S02]  /*49e0*/  @!UP2 UISETP.NE.AND UP0, UPT, UR5, 0x1, UPT ;  /* 0x000000010500a88c */ /* 0x008fe4000bf05270 */
[----:B------:R-:W-:Y:S02]  /*49f0*/  @!UP2 USHF.R.U32.HI UR4, URZ, UR21, UR4 ;  /* 0x00000015ff04a299 */ /* 0x000fe40008011604 */
[----:B------:R-:W-:Y:S02]  /*4a00*/  UIMAD.WIDE.U32 UR6, UR13, UR23, URZ ;  /* 0x000000170d0672a5 */ /* 0x000fe4000f8e00ff */
[----:B------:R-:W-:Y:S02]  /*4a10*/  @!UP2 USEL UR8, UR14, UR4, !UP0 ;  /* 0x000000040e08a287 */ /* 0x000fe4000c000000 */
[----:B------:R-:W-:Y:S03]  /*4a20*/  @!UP2 UISETP.NE.AND UP0, UPT, UR22, 0x1, UPT ;  /* 0x000000011600a88c */ /* 0x000fe6000bf05270 */
[----:B------:R-:W-:Y:S02]  /*4a30*/  @!UP2 UMOV UR6, UR7 ;  /* 0x000000070006ac82 */ /* 0x000fe40008000000 */
[----:B------:R-:W2:Y:S02]  /*4a40*/  @!UP2 LDCU UR4, c[0x0][0xb20] ;  /* 0x00016400ff04a7ac */ /* 0x000ea40008000800 */
[----:B--2---:R-:W-:Y:S04]  /*4a50*/  @!UP2 USHF.R.U32.HI UR6, URZ, UR4, UR6 ;  /* 0x00000004ff06a299 */ /* 0x004fe80008011606 */
[----:B------:R-:W-:Y:S04]  /*4a60*/  @!UP2 USEL UR6, UR13, UR6, !UP0 ;  /* 0x000000060d06a287 */ /* 0x000fe8000c000000 */
[----:B------:R-:W-:Y:S02]  /*4a70*/  @!UP2 UIADD3 UR4, UPT, UPT, -UR8, UR6, URZ ;  /* 0x000000060804a290 */ /* 0x000fe4000fffe1ff */
[----:B------:R-:W-:Y:S02]  /*4a80*/  @!UP2 UIADD3 UR6, UPT, UPT, UR8, -UR6, URZ ;  /* 0x800000060806a290 */ /* 0x000fe4000fffe0ff */
[----:B------:R-:W-:Y:S02]  /*4a90*/  @!UP2 UIMAD UR14, UR4, UR5, UR14 ;  /* 0x00000005040ea2a4 */ /* 0x000fe4000f8e020e */
[----:B------:R-:W-:Y:S01]  /*4aa0*/  @!UP2 UIMAD UR13, UR6, UR22, UR13 ;  /* 0x00000016060da2a4 */ /* 0x000fe2000f8e020d */
[----:B------:R-:W-:Y:S11]  /*4ab0*/  BRA.U UP3, `(.L_x_79) ;  /* 0x0000000103107547 */ /* 0x000ff6000b800000 */
[----:B------:R-:W-:Y:S04]  /*4ac0*/  MOV R6, UR37 ;  /* 0x0000002500067c02 */ /* 0x000fe80008000f00 */
[----:B------:R-:W-:Y:S04]  /*4ad0*/  SHF.L.U32 R6, R6, 0x1f, RZ ;  /* 0x0000001f06067819 */ /* 0x000fe800000006ff */
[----:B------:R-:W2:Y:S02]  /*4ae0*/  SYNCS.PHASECHK.TRANS64.TRYWAIT P2, [UR24+0x98], R6 ;  /* 0x00009806ff0075a7 */ /* 0x000ea40008041118 */
[----:B--2---:R-:W-:Y:S05]  /*4af0*/  @!P2 BRA `(.L_x_80) ;  /* 0x000000380044a947 */ /* 0x004fea0003800000 */
.L_x_79:
[----:B------:R-:W-:Y:S05]  /*4b00*/  @!P1 BRA `(.L_x_81) ;  /* 0x0000000000309947 */ /* 0x000fea0003800000 */
[----:B----4-:R-:W-:Y:S01]  /*4b10*/  ISETP.NE.U32.AND P1, PT, R2, RZ, PT ;  /* 0x000000ff0200720c */ /* 0x010fe20003f25070 */
[----:B------:R-:W2:Y:S01]  /*4b20*/  LDCU.64 UR4, c[0x0][0x358] ;  /* 0x00006b00ff0477ac */ /* 0x000ea20008000a00 */
[----:B------:R-:W-:Y:S02]  /*4b30*/  IMAD.MOV.U32 R53, RZ, RZ, 0x1 ;  /* 0x00000001ff357424 */ /* 0x000fe400078e00ff */
[----:B------:R-:W-:Y:S11]  /*4b40*/  ISETP.NE.AND.EX P1, PT, R3, RZ, PT, P1 ;  /* 0x000000ff0300720c */ /* 0x000ff60003f25310 */
[----:B------:R-:W-:Y:S02]  /*4b50*/  @!UPT UIADD3 URZ, UPT, UPT, URZ, URZ, URZ ;  /* 0x000000fffffff290 */ /* 0x000fe4000fffe0ff */
[----:B------:R-:W3:Y:S01]  /*4b60*/  @P1 LDC.64 R8, c[0x0][0x888] ;  /* 0x00022200ff081b82 */ /* 0x000ee20000000a00 */
[----:B-1----:R-:W-:Y:S04]  /*4b70*/  @P1 IMAD R0, R4, UR36, RZ ;  /* 0x0000002404001c24 */ /* 0x002fe8000f8e02ff */
[----:B---3--:R-:W-:Y:S04]  /*4b80*/  @P1 IMAD.WIDE R8, R0, 0x4, R8 ;  /* 0x0000000400081825 */ /* 0x008fe800078e0208 */
[----:B------:R-:W-:Y:S01]  /*4b90*/  HFMA2 R0, -RZ, RZ, 0, 5.9604644775390625e-08 ;  /* 0x00000001ff007431 */ /* 0x000fe200000001ff */
[----:B--2--5:R2:W5:Y:S04]  /*4ba0*/  @P1 LDG.E R26, desc[UR4][R8.64] ;  /* 0x00000004081a1981 */ /* 0x024568000c1e1900 */
[----:B------:R-:W-:Y:S01]  /*4bb0*/  @!P1 PRMT R53, R0, 0x7610, R53 ;  /* 0x0000761000359816 */ /* 0x000fe20000000035 */
[----:B--2---:R-:W3:Y:S06]  /*4bc0*/  @!P1 LDC R26, c[0x0][0x880] ;  /* 0x00022000ff1a9b82 */ /* 0x004eec0000000800 */
.L_x_81:
[----:B---3-5:R-:W-:Y:S01]  /*4bd0*/  @!P0 FSETP.EQ.AND P1, PT, R26, RZ, PT ;  /* 0x000000ff1a00820b */ /* 0x028fe20003f22000 */
[----:B------:R-:W-:Y:S01]  /*4be0*/  @!UPT UIADD3 URZ, UPT, UPT, URZ, URZ, URZ ;  /* 0x000000fffffff290 */ /* 0x000fe2000fffe0ff */
[----:B------:R-:W-:Y:S11]  /*4bf0*/  @!P0 BRA `(.L_x_82) ;  /* 0x0000000000188947 */ /* 0x000ff60003800000 */
[----:B------:R-:W-:Y:S02]  /*4c00*/  LOP3.LUT P0, RZ, R53, 0xff, RZ, 0xc0, !PT ;  /* 0x000000ff35ff7812 */ /* 0x000fe4000780c0ff */
[----:B----4-:R-:W-:Y:S04]  /*4c10*/  ISETP.NE.U32.AND P1, PT, R2, RZ, PT ;  /* 0x000000ff0200720c */ /* 0x010fe80003f25070 */
[----:B------:R-:W-:Y:S04]  /*4c20*/  ISETP.NE.AND.EX P1, PT, R3, RZ, PT, P1 ;  /* 0x000000ff0300720c */ /* 0x000fe80003f25310 */
[----:B------:R-:W-:Y:S03]  /*4c30*/  PLOP3.LUT P1, PT, P1, PT, PT, 0x8, 0x80 ;  /* 0x000000000080781c */ /* 0x000fe60000f2e170 */
[----:B------:R-:W-:Y:S11]  /*4c40*/  @P0 FSETP.EQ.AND P1, PT, R26, RZ, PT ;  /* 0x000000ff1a00020b */ /* 0x000ff60003f22000 */
[----:B------:R-:W-:Y:S02]  /*4c50*/  @!UPT UIADD3 URZ, UPT, UPT, URZ, URZ, URZ ;  /* 0x000000fffffff290 */ /* 0x000fe4000fffe0ff */
.L_x_82:
[----:B------:R-:W-:Y:S01]  /*4c60*/  ULEA UR4, UR12, UR24, 0x3 ;  /* 0x000000180c047291 */ /* 0x000fe2000f8e18ff */
[----:B------:R-:W-:Y:S02]  /*4c70*/  SHF.L.U32 R9, R15, 0x1f, RZ ;  /* 0x0000001f0f097819 */ /* 0x000fe400000006ff */
[----:B------:R-:W-:Y:S04]  /*4c80*/  ELECT P0, URZ, PT ;  /* 0x0000000000ff782f */ /* 0x000fe80003800000 */
[----:B------:R-:W-:Y:S02]  /*4c90*/  PLOP3.LUT P1, PT, P1, P0, PT, 0xf2, 0x2f ;  /* 0x00000000002f781c */ /* 0x000fe40000f21e72 */
[----:B------:R-:W2:Y:S11]  /*4ca0*/  SYNCS.PHASECHK.TRANS64.TRYWAIT P2, [UR4+0x78], R9 ;  /* 0x00007809ff0075a7 */ /* 0x000eb60008041104 */
[----:B------:R-:W-:Y:S05]  /*4cb0*/  @!P1 IADD3 R8, P0, PT, R16, 0x580, RZ ;  /* 0x0000058010089810 */ /* 0x000fea0007f1e0ff */
[----:B-1----:R-:W-:Y:S01]  /*4cc0*/  @!P1 IMAD.X R6, RZ, RZ, R17, P0 ;  /* 0x000000ffff069224 */ /* 0x002fe200000e0611 */
[----:B--2---:R-:W-:Y:S07]  /*4cd0*/  @!P2 BRA `(.L_x_83) ;  /* 0x0000003400e4a947 */ /* 0x004fee0003800000 */
.L_x_158:
[----:B------:R-:W-:Y:S01]  /*4ce0*/  @!P1 R2UR UR7, R6 ;  /* 0x00000000060792ca */ /* 0x000fe200000e0000 */
[----:B------:R-:W-:Y:S01]  /*4cf0*/  UIADD3 UR5, UPT, UPT, UR12, 0x1, URZ ;  /* 0x000000010c057890 */ /* 0x000fe2000fffe0ff */
[----:B------:R-:W-:Y:S01]  /*4d00*/  @!P1 R2UR UR6, R8 ;  /* 0x00000000080692ca */ /* 0x000fe200000e0000 */
[----:B------:R-:W-:Y:S01]  /*4d10*/  UIADD3 UR9, UPT, UPT, UR4, 0x60, URZ ;  /* 0x0000006004097890 */ /* 0x000fe2000fffe0ff */
[----:B------:R-:W-:Y:S01]  /*4d20*/  @!P1 IMAD.MOV.U32 R6, RZ, RZ, 0x2000 ;  /* 0x00002000ff069424 */ /* 0x000fe200078e00ff */
[----:B------:R-:W-:Y:S01]  /*4d30*/  UISETP.NE.AND UP0, UPT, UR5, 0x3, UPT ;  /* 0x000000030500788c */ /* 0x000fe2000bf05270 */
[----:B------:R-:W-:Y:S01]  /*4d40*/  VIADD R14, R14, 0x1 ;  /* 0x000000010e0e7836 */ /* 0x000fe20000000000 */
[----:B------:R-:W-:Y:S01]  /*4d50*/  UMOV UR22, 0x0 ;  /* 0x0000000000167882 */ /* 0x000fe20000000000 */
[----:B------:R-:W-:Y:S01]  /*4d60*/  UMOV UR23, 0x10000000 ;  /* 0x1000000000177882 */ /* 0x000fe20000000000 */
[----:B------:R-:W-:Y:S04]  /*4d70*/  UPRMT UR20, UR54, 0x654, UR9 ;  /* 0x0000065436147896 */ /* 0x000fe80008000009 */
[----:B-1----:R-:W-:Y:S01]  /*4d80*/  IMAD.U32 R9, RZ, RZ, UR7 ;  /* 0x00000007ff097e24 */ /* 0x002fe2000f8e00ff */
[----:B------:R-:W-:Y:S01]  /*4d90*/  USEL UR7, URZ, 0x1, UP0 ;  /* 0x00000001ff077887 */ /* 0x000fe20008000000 */
[----:B------:R-:W-:Y:S01]  /*4da0*/  IMAD.U32 R8, RZ, RZ, UR6 ;  /* 0x00000006ff087e24 */ /* 0x000fe2000f8e00ff */
[----:B------:R-:W-:Y:S02]  /*4db0*/  USEL UR6, UR5, URZ, UP0 ;  /* 0x000000ff05067287 */ /* 0x000fe40008000000 */
[----:B------:R-:W-:Y:S01]  /*4dc0*/  VOTEU.ALL UP0, P1 ;  /* 0x0000000000ff7886 */ /* 0x000fe20000800000 */
[----:B------:R-:W-:Y:S02]  /*4dd0*/  @!P1 R2UR UR19, R9 ;  /* 0x00000000091392ca */ /* 0x000fe400000e0000 */
[----:B------:R-:W-:Y:S02]  /*4de0*/  @!P1 R2UR UR18, R8 ;  /* 0x00000000081292ca */ /* 0x000fe400000e0000 */
[----:B------:R-:W-:Y:S01]  /*4df0*/  @!UP0 ULEA UR5, UR12, UR24, 0xd ;  /* 0x000000180c058291 */ /* 0x000fe2000f8e68ff */
[----:B------:R-:W-:Y:S02]  /*4e00*/  LOP3.LUT R15, R15, UR7, RZ, 0x3c, !PT ;  /* 0x000000070f0f7c12 */ /* 0x000fe4000f8e3cff */
[----:B------:R-:W-:Y:S01]  /*4e10*/  UMOV UR12, UR36 ;  /* 0x00000024000c7c82 */ /* 0x000fe20008000000 */
[----:B------:R-:W-:Y:S01]  /*4e20*/  @!UP0 UIADD3 UR8, UPT, UPT, UR5, 0x400, URZ ;  /* 0x0000040005088890 */ /* 0x000fe2000fffe0ff */
[----:B------:R-:W-:Y:S01]  /*4e30*/  SHF.L.U32 R0, R15, 0x1f, RZ ;  /* 0x0000001f0f007819 */ /* 0x000fe200000006ff */
[----:B------:R-:W-:Y:S01]  /*4e40*/  VOTEU.ALL UP0, P1 ;  /* 0x0000000000ff7886 */ /* 0x000fe20000800000 */
[----:B------:R-:W-:Y:S06]  /*4e50*/  ULEA UR5, UR6, UR24, 0x3 ;  /* 0x0000001806057291 */ /* 0x000fec000f8e18ff */
[----:B------:R1:W-:Y:S01]  /*4e60*/  @!UP0 UTMALDG.3D [UR8], [UR18], desc[UR22] ;  /* 0x00001608120085b4 */ /* 0x0003e20008011000 */
[----:B------:R1:W-:Y:S01]  /*4e70*/  @!P1 SYNCS.ARRIVE.TRANS64.RED.A0TR RZ, [UR4+0x60], R6 ;  /* 0x00006006ffff99a7 */ /* 0x0003e20008300404 */
[----:B------:R-:W-:Y:S01]  /*4e80*/  SYNCS.ARRIVE.TRANS64.RED.A1T0 RZ, [UR20], RZ ;  /* 0x000000ffffff79a7 */ /* 0x000fe20008100414 */
[----:B------:R-:W2:Y:S02]  /*4e90*/  SYNCS.PHASECHK.TRANS64.TRYWAIT P0, [UR5+0x78], R0 ;  /* 0x00007800ff0075a7 */ /* 0x000ea40008001105 */
[----:B-12---:R-:W-:Y:S05]  /*4ea0*/  @!P0 BRA `(.L_x_84) ;  /* 0x0000003400888947 */ /* 0x006fea0003800000 */
.L_x_160:
[----:B------:R-:W-:Y:S01]  /*4eb0*/  UIADD3 UR9, UPT, UPT, UR5, 0x60, URZ ;  /* 0x0000006005097890 */ /* 0x000fe2000fffe0ff */
[----:B-1----:R-:W-:Y:S01]  /*4ec0*/  @!P1 IADD3 R6, P0, PT, R16, 0x580, RZ ;  /* 0x0000058010069810 */ /* 0x002fe20007f1e0ff */
[----:B------:R-:W-:Y:S01]  /*4ed0*/  UPLOP3.LUT UP3, UPT, UPT, UPT, UPT, 0x80, 0x8 ;  /* 0x000000000008789c */ /* 0x000fe20003f6f070 */
[----:B------:R-:W-:Y:S01]  /*4ee0*/  R2UR UR23, R55 ;  /* 0x00000000371772ca */ /* 0x000fe200000e0000 */
[----:B------:R-:W-:Y:S01]  /*4ef0*/  UMOV UR20, 0x0 ;  /* 0x0000000000147882 */ /* 0x000fe20000000000 */
[----:B------:R-:W-:Y:S01]  /*4f00*/  @!P1 R2UR UR7, R6 ;  /* 0x00000000060792ca */ /* 0x000fe200000e0000 */
[----:B------:R-:W-:Y:S01]  /*4f10*/  @!P1 IMAD.X R0, RZ, RZ, R17, P0 ;  /* 0x000000ffff009224 */ /* 0x000fe200000e0611 */
[----:B------:R-:W-:Y:S01]  /*4f20*/  UMOV UR21, 0x10000000 ;  /* 0x1000000000157882 */ /* 0x000fe20000000000 */
[----:B------:R-:W-:Y:S01]  /*4f30*/  UMOV UR12, UR36 ;  /* 0x00000024000c7c82 */ /* 0x000fe20008000000 */
[----:B------:R-:W-:Y:S01]  /*4f40*/  VOTEU.ALL UP0, P1 ;  /* 0x0000000000ff7886 */ /* 0x000fe20000800000 */
[----:B------:R-:W-:Y:S01]  /*4f50*/  R2UR UR22, R56 ;  /* 0x00000000381672ca */ /* 0x000fe200000e0000 */
[----:B------:R-:W-:Y:S01]  /*4f60*/  UMOV UR36, UR27 ;  /* 0x0000001b00247c82 */ /* 0x000fe20008000000 */
[----:B------:R-:W-:Y:S02]  /*4f70*/  @!P1 R2UR UR4, R0 ;  /* 0x00000000000492ca */ /* 0x000fe400000e0000 */
[----:B------:R-:W-:Y:S01]  /*4f80*/  @!UP0 UIADD3 UR10, UPT, UPT, UR10, 0x20, URZ ;  /* 0x000000200a0a8890 */ /* 0x000fe2000fffe0ff */
[C---:B------:R-:W-:Y:S01]  /*4f90*/  ISETP.NE.AND P0, PT, R14.reuse, 0x2, PT ;  /* 0x000000020e00780c */ /* 0x040fe20003f05270 */
[----:B------:R-:W-:Y:S02]  /*4fa0*/  UIADD3 UR26, UPT, UPT, UR13, UR23, URZ ;  /* 0x000000170d1a7290 */ /* 0x000fe4000fffe0ff */
[----:B------:R-:W-:Y:S01]  /*4fb0*/  IMAD.U32 R8, RZ, RZ, UR7 ;  /* 0x00000007ff087e24 */ /* 0x000fe2000f8e00ff */
[----:B------:R-:W-:Y:S02]  /*4fc0*/  SEL R0, RZ, 0x1, P0 ;  /* 0x00000001ff007807 */ /* 0x000fe40000000000 */
[----:B------:R-:W-:Y:S02]  /*4fd0*/  SEL R14, R14, RZ, P0 ;  /* 0x000000ff0e0e7207 */ /* 0x000fe40000000000 */
[----:B------:R-:W-:Y:S01]  /*4fe0*/  @!P1 R2UR UR18, R8 ;  /* 0x00000000081292ca */ /* 0x000fe200000e0000 */
[----:B------:R-:W-:Y:S01]  /*4ff0*/  UIADD3 UR25, UPT, UPT, UR14, UR22, URZ ;  /* 0x000000160e197290 */ /* 0x000fe2000fffe0ff */
[----:B------:R-:W-:Y:S01]  /*5000*/  IMAD.U32 R9, RZ, RZ, UR4 ;  /* 0x00000004ff097e24 */ /* 0x000fe2000f8e00ff */
[----:B------:R-:W-:Y:S01]  /*5010*/  @!UP0 ULEA UR4, UR6, UR24, 0xd ;  /* 0x0000001806048291 */ /* 0x000fe2000f8e68ff */
[----:B------:R-:W-:Y:S03]  /*5020*/  LOP3.LUT R13, R13, R0, RZ, 0x3c, !PT ;  /* 0x000000000d0d7212 */ /* 0x000fe600078e3cff */
[----:B------:R-:W-:Y:S01]  /*5030*/  @!P1 R2UR UR19, R9 ;  /* 0x00000000091392ca */ /* 0x000fe200000e0000 */
[----:B------:R-:W-:Y:S01]  /*5040*/  @!UP0 UIADD3 UR8, UPT, UPT, UR4, 0x400, URZ ;  /* 0x0000040004088890 */ /* 0x000fe2000fffe0ff */
[----:B------:R-:W-:Y:S01]  /*5050*/  VOTEU.ALL UP0, P1 ;  /* 0x0000000000ff7886 */ /* 0x000fe20000800000 */
[----:B------:R-:W-:Y:S10]  /*5060*/  UPRMT UR4, UR54, 0x654, UR9 ;  /* 0x0000065436047896 */ /* 0x000ff40008000009 */
[----:B------:R1:W-:Y:S01]  /*5070*/  @!UP0 UTMALDG.3D [UR8], [UR18], desc[UR20] ;  /* 0x00001408120085b4 */ /* 0x0003e20008011000 */
[----:B------:R3:W-:Y:S01]  /*5080*/  @!P1 SYNCS.ARRIVE.TRANS64.RED.A0TR RZ, [UR5+0x60], R7 ;  /* 0x00006007ffff99a7 */ /* 0x0007e20008300405 */
[----:B------:R-:W-:Y:S01]  /*5090*/  SYNCS.ARRIVE.TRANS64.RED.A1T0 RZ, [UR4], RZ ;  /* 0x000000ffffff79a7 */ /* 0x000fe20008100404 */
[----:B------:R-:W-:Y:S04]  /*50a0*/  UIADD3 UR4, UPT, UPT, UR6, 0x1, URZ ;  /* 0x0000000106047890 */ /* 0x000fe8000fffe0ff */
[----:B------:R-:W-:Y:S04]  /*50b0*/  UISETP.NE.AND UP0, UPT, UR4, 0x3, UPT ;  /* 0x000000030400788c */ /* 0x000fe8000bf05270 */
[----:B------:R-:W-:Y:S06]  /*50c0*/  USEL UR5, URZ, 0x1, UP0 ;  /* 0x00000001ff057887 */ /* 0x000fec0008000000 */
[----:B------:R-:W-:Y:S01]  /*50d0*/  LOP3.LUT R15, R15, UR5, RZ, 0x3c, !PT ;  /* 0x000000050f0f7c12 */ /* 0x000fe2000f8e3cff */
[----:B-1----:R-:W-:Y:S01]  /*50e0*/  USEL UR12, UR4, URZ, UP0 ;  /* 0x000000ff040c7287 */ /* 0x002fe20008000000 */
[----:B------:R-:W-:Y:S11]  /*50f0*/  BRA.U UP1, `(.L_x_85) ;  /* 0xfffffff101f07547 */ /* 0x000ff6000b83ffff */
[----:B------:R-:W-:Y:S01]  /*5100*/  UIADD3 UR24, UPT, UPT, UR24, 0x78, URZ ;  /* 0x0000007818187890 */ /* 0x000fe2000fffe0ff */
[----:B----4-:R-:W-:-:S03]  /*5110*/  SHF.L.U32 R2, R15, 0x1f, RZ ;  /* 0x0000001f0f027819 */ /* 0x010fc600000006ff */
[----:B------:R-:W-:-:S09]  /*5120*/  ULEA UR4, UR12, UR24, 0x3 ;  /* 0x000000180c047291 */ /* 0x000fd2000f8e18ff */
[----:B------:R-:W1:Y:S02]  /*5130*/  SYNCS.PHASECHK.TRANS64.TRYWAIT P0, [UR4], R2 ;  /* 0x00000002ff0075a7 */ /* 0x000e640008001104 */
[----:B-1----:R-:W-:Y:S05]  /*5140*/  @!P0 BRA `(.L_x_86) ;  /* 0x0000003000f88947 */ /* 0x002fea0003800000 */
.L_x_162:
        /* <DEDUP_REMOVED lines=9> */
.L_x_164:
[----:B------:R-:W-:-:S04]  /*51e0*/  UIADD3 UR4, UPT, UPT, UR4, 0x1, URZ ;  /* 0x0000000104047890 */ /* 0x000fc8000fffe0ff */
[----:B------:R-:W-:-:S04]  /*51f0*/  UISETP.NE.AND UP0, UPT, UR4, 0x3, UPT ;  /* 0x000000030400788c */ /* 0x000fc8000bf05270 */
[----:B------:R-:W-:Y:S02]  /*5200*/  USEL UR5, URZ, 0x1, UP0 ;  /* 0x00000001ff057887 */ /* 0x000fe40008000000 */
[----:B------:R-:W-:-:S04]  /*5210*/  USEL UR4, UR4, URZ, UP0 ;  /* 0x000000ff04047287 */ /* 0x000fc80008000000 */
[----:B------:R-:W-:Y:S01]  /*5220*/  ULEA UR4, UR4, UR24, 0x3 ;  /* 0x0000001804047291 */ /* 0x000fe2000f8e18ff */
[----:B-1----:R-:W-:-:S04]  /*5230*/  LOP3.LUT R2, R15, UR5, RZ, 0x3c, !PT ;  /* 0x000000050f027c12 */ /* 0x002fc8000f8e3cff */
[----:B------:R-:W-:Y:S01]  /*5240*/  SHF.L.U32 R2, R2, 0x1f, RZ ;  /* 0x0000001f02027819 */ /* 0x000fe200000006ff */
[----:B------:R-:W-:-:S07]  /*5250*/  IMAD.U32 R0, RZ, RZ, UR4 ;  /* 0x00000004ff007e24 */ /* 0x000fce000f8e00ff */
.L_x_88:
[----:B-1----:R1:W2:Y:S02]  /*5260*/  SYNCS.PHASECHK.TRANS64.TRYWAIT P0, [R0+URZ], R2 ;  /* 0x00000002000075a7 */ /* 0x0022a400080011ff */
[----:B--2---:R-:W-:Y:S05]  /*5270*/  @!P0 NANOSLEEP.SYNCS 0x989680 ;  /* 0x009896800000895d */ /* 0x004fea0003900000 */
[----:B------:R-:W2:Y:S02]  /*5280*/  @!P0 SYNCS.PHASECHK.TRANS64 P0, [R0+URZ], R2 ;  /* 0x00000002000085a7 */ /* 0x000ea400080010ff */
[----:B--2---:R-:W-:Y:S05]  /*5290*/  @P0 EXIT ;  /* 0x000000000000094d */ /* 0x004fea0003800000 */
[----:B------:R-:W-:Y:S05]  /*52a0*/  BRA `(.L_x_88) ;  /* 0xfffffffc00ec7947 */ /* 0x000fea000383ffff */
.L_x_76:
[----:B------:R-:W-:-:S06]  /*52b0*/  UISETP.GE.AND UP0, UPT, UR22, 0x4, UPT ;  /* 0x000000041600788c */ /* 0x000fcc000bf06270 */
[----:B------:R-:W-:-:S13]  /*52c0*/  PLOP3.LUT P0, PT, PT, PT, UP0, 0x80, 0x8 ;  /* 0x000000000008781c */ /* 0x000fda0003f0f008 */
[----:B------:R-:W-:Y:S05]  /*52d0*/  @!P0 EXIT ;  /* 0x000000000000894d */ /* 0x000fea0003800000 */
[----:B------:R-:W-:Y:S01]  /*52e0*/  BAR.SYNC.DEFER_BLOCKING 0x6, 0xa0 ;  /* 0x0182800000007b1d */ /* 0x000fe20000010000 */
[C---:B------:R-:W-:Y:S01]  /*52f0*/  IMAD.SHL.U32 R4, R64.reuse, 0x20, RZ ;  /* 0x0000002040047824 */ /* 0x040fe200078e00ff */
[C---:B------:R-:W-:Y:S01]  /*5300*/  R2P PR, R64.reuse, 0x6 ;  /* 0x0000000640007804 */ /* 0x040fe20000000000 */
[C---:B------:R-:W-:Y:S01]  /*5310*/  IMAD.SHL.U32 R2, R64.reuse, 0x4, RZ ;  /* 0x0000000440027824 */ /* 0x040fe200078e00ff */
[----:B------:R-:W-:Y:S01]  /*5320*/  CS2R R60, SRZ ;  /* 0x00000000003c7805 */ /* 0x000fe2000001ff00 */
[----:B------:R-:W-:Y:S01]  /*5330*/  IMAD.U32 R23, R64, 0x10000, RZ ;  /* 0x0001000040177824 */ /* 0x000fe200078e00ff */
[----:B------:R-:W-:Y:S01]  /*5340*/  UMOV UR44, 0x400 ;  /* 0x00000400002c7882 */ /* 0x000fe20000000000 */
[----:B------:R-:W1:Y:S01]  /*5350*/  LDCU.64 UR4, c[0x0][0x890] ;  /* 0x00011200ff0477ac */ /* 0x000e620008000a00 */
[----:B------:R-:W2:Y:S01]  /*5360*/  LDC.64 R50, c[0x0][0x8b0] ;  /* 0x00022c00ff327b82 */ /* 0x000ea20000000a00 */
[----:B------:R-:W-:Y:S01]  /*5370*/  LOP3.LUT R3, R4, 0xe0, RZ, 0xc0, !PT ;  /* 0x000000e004037812 */ /* 0x000fe200078ec0ff */
[----:B------:R-:W-:Y:S01]  /*5380*/  IMAD.SHL.U32 R52, R64, 0x10, RZ ;  /* 0x0000001040347824 */ /* 0x000fe200078e00ff */
[----:B------:R-:W-:Y:S01]  /*5390*/  ULEA UR44, UR54, UR44, 0x18 ;  /* 0x0000002c362c7291 */ /* 0x000fe2000f8ec0ff */
[----:B------:R-:W-:Y:S01]  /*53a0*/  LOP3.LUT R4, R4, 0x100, RZ, 0xc0, !PT ;  /* 0x0000010004047812 */ /* 0x000fe200078ec0ff */
[----:B------:R-:W-:Y:S01]  /*53b0*/  IMAD.MOV.U32 R63, RZ, RZ, 0x8 ;  /* 0x00000008ff3f7424 */ /* 0x000fe200078e00ff */
[----:B------:R-:W-:Y:S01]  /*53c0*/  LOP3.LUT R2, R3, 0x1c, R2, 0xf8, !PT ;  /* 0x0000001c03027812 */ /* 0x000fe200078ef802 */
[----:B------:R-:W-:Y:S01]  /*53d0*/  IMAD.MOV.U32 R62, RZ, RZ, 0x10 ;  /* 0x00000010ff3e7424 */ /* 0x000fe200078e00ff */
[----:B------:R-:W3:Y:S01]  /*53e0*/  LDC.64 R48, c[0x0][0x8a8] ;  /* 0x00022a00ff307b82 */ /* 0x000ee20000000a00 */
[----:B------:R-:W-:Y:S01]  /*53f0*/  SHF.R.U32.HI R3, RZ, 0x2, R64 ;  /* 0x00000002ff037819 */ /* 0x000fe20000011640 */
[----:B------:R-:W-:Y:S01]  /*5400*/  IMAD.MOV.U32 R22, RZ, RZ, RZ ;  /* 0x000000ffff167224 */ /* 0x000fe200078e00ff */
[----:B------:R-:W-:Y:S01]  /*5410*/  LOP3.LUT R23, R23, 0x600000, RZ, 0xc0, !PT ;  /* 0x0060000017177812 */ /* 0x000fe200078ec0ff */
[----:B------:R-:W-:Y:S01]  /*5420*/  IMAD.MOV.U32 R59, RZ, RZ, RZ ;  /* 0x000000ffff3b7224 */ /* 0x000fe200078e00ff */
[----:B------:R-:W-:Y:S01]  /*5430*/  LOP3.LUT R52, R4, 0x600, R52, 0xf8, !PT ;  /* 0x0000060004347812 */ /* 0x000fe200078ef834 */
[----:B------:R-:W4:Y:S01]  /*5440*/  LDCU UR63, c[0x0][0x370] ;  /* 0x00006e00ff3f77ac */ /* 0x000f220008000800 */
[----:B------:R-:W-:Y:S01]  /*5450*/  LOP3.LUT R2, R2, 0x4, R3, 0x78, !PT ;  /* 0x0000000402027812 */ /* 0x000fe200078e7803 */
[----:B------:R-:W4:Y:S01]  /*5460*/  LDS R0, [UR44+0x150] ;  /* 0x0001502cff007984 */ /* 0x000f220008000800 */
[----:B-1----:R-:W-:Y:S01]  /*5470*/  IMAD.U32 R66, RZ, RZ, UR4 ;  /* 0x00000004ff427e24 */ /* 0x002fe2000f8e00ff */
[----:B------:R-:W-:Y:S01]  /*5480*/  UIADD3 UR4, UPT, UPT, UR44, 0x400, URZ ;  /* 0x000004002c047890 */ /* 0x000fe2000fffe0ff */
[----:B------:R-:W-:Y:S01]  /*5490*/  LOP3.LUT R52, R52, R2, RZ, 0xfc, !PT ;  /* 0x0000000234347212 */ /* 0x000fe200078efcff */
[----:B------:R-:W-:Y:S01]  /*54a0*/  IMAD.U32 R65, RZ, RZ, UR5 ;  /* 0x00000005ff417e24 */ /* 0x000fe2000f8e00ff */
[----:B------:R-:W-:Y:S01]  /*54b0*/  LOP3.LUT R64, R64, 0x60, RZ, 0xc0, !PT ;  /* 0x0000006040407812 */ /* 0x000fe200078ec0ff */
[----:B------:R-:W1:Y:S01]  /*54c0*/  LDCU UR43, c[0x0][0xb0c] ;  /* 0x00016180ff2b77ac */ /* 0x000e620008000800 */
[----:B------:R-:W-:Y:S01]  /*54d0*/  SEL R63, R63, 0xfffffff8, !P1 ;  /* 0xfffffff83f3f7807 */ /* 0x000fe20004800000 */
[----:B------:R-:W-:Y:S01]  /*54e0*/  IMAD.U32 R68, RZ, RZ, UR4 ;  /* 0x00000004ff447e24 */ /* 0x000fe2000f8e00ff */
[----:B------:R-:W-:Y:S01]  /*54f0*/  SEL R62, R62, 0xfffffff0, !P2 ;  /* 0xfffffff03e3e7807 */ /* 0x000fe20005000000 */
[----:B------:R-:W1:Y:S01]  /*5500*/  LDCU UR39, c[0x0][0xb30] ;  /* 0x00016600ff2777ac */ /* 0x000e620008000800 */
[----:B------:R-:W1:Y:S01]  /*5510*/  LDCU.64 UR60, c[0x0][0x888] ;  /* 0x00011100ff3c77ac */ /* 0x000e620008000a00 */
[----:B------:R-:W1:Y:S01]  /*5520*/  LDCU.64 UR40, c[0x0][0xb28] ;  /* 0x00016500ff2877ac */ /* 0x000e620008000a00 */
[----:B------:R-:W1:Y:S01]  /*5530*/  LDCU.128 UR56, c[0x0][0xb10] ;  /* 0x00016200ff3877ac */ /* 0x000e620008000c00 */
[----:B------:R-:W1:Y:S01]  /*5540*/  LDCU UR62, c[0x0][0x374] ;  /* 0x00006e80ff3e77ac */ /* 0x000e620008000800 */
[----:B------:R-:W-:Y:S01]  /*5550*/  UMOV UR55, 0x1 ;  /* 0x0000000100377882 */ /* 0x000fe20000000000 */
[----:B------:R-:W-:Y:S01]  /*5560*/  UMOV UR46, URZ ;  /* 0x000000ff002e7c82 */ /* 0x000fe20008000000 */
[----:B------:R-:W-:Y:S01]  /*5570*/  UMOV UR53, URZ ;  /* 0x000000ff00357c82 */ /* 0x000fe20008000000 */
[----:B------:R-:W-:Y:S01]  /*5580*/  UMOV UR52, URZ ;  /* 0x000000ff00347c82 */ /* 0x000fe20008000000 */
[----:B-1234-:R-:W-:-:S07]  /*5590*/  IMAD.IADD R23, R0, 0x1, R23 ;  /* 0x0000000100177824 */ /* 0x01efce00078e0217 */
.L_x_119:
[C---:B------:R-:W-:Y:S02]  /*55a0*/  LEA R0, R59.reuse, UR44, 0x3 ;  /* 0x0000002c3b007c11 */ /* 0x040fe4000f8e18ff */
[----:B------:R-:W-:Y:S02]  /*55b0*/  SHF.L.U32 R2, R60, 0x1f, RZ ;  /* 0x0000001f3c027819 */ /* 0x000fe400000006ff */
[----:B------:R-:W-:Y:S02]  /*55c0*/  LEA R4, R59, UR44, 0x4 ;  /* 0x0000002c3b047c11 */ /* 0x000fe4000f8e20ff */
[----:B------:R-:W1:Y:S02]  /*55d0*/  SYNCS.PHASECHK.TRANS64.TRYWAIT P0, [R0+URZ+0xa0], R2 ;  /* 0x0000a002000075a7 */ /* 0x000e6400080011ff */
[----:B-1----:R-:W-:Y:S05]  /*55e0*/  @!P0 BRA `(.L_x_89) ;  /* 0x0000003000008947 */ /* 0x002fea0003800000 */
.L_x_165:
[----:B------:R-:W-:Y:S01]  /*55f0*/  R2UR UR7, R67 ;  /* 0x00000000430772ca */ /* 0x000fe200000e0000 */
[----:B------:R-:W2:Y:S01]  /*5600*/  LDS.128 R4, [R4+0x130] ;  /* 0x0001300004047984 */ /* 0x000ea20000000c00 */
[----:B-1----:R-:W-:Y:S01]  /*5610*/  VIADD R0, R0, 0xb0 ;  /* 0x000000b000007836 */ /* 0x002fe20000000000 */
[----:B------:R-:W-:Y:S04]  /*5620*/  UISETP.GE.AND UP0, UPT, UR42, 0x1, UPT ;  /* 0x000000012a00788c */ /* 0x000fe8000bf06270 */
[----:B------:R-:W-:Y:S01]  /*5630*/  PRMT R0, RZ, 0x654, R0 ;  /* 0x00000654ff007816 */ /* 0x000fe20000000000 */
[----:B------:R-:W-:Y:S01]  /*5640*/  @!PT LDS RZ, [RZ] ;  /* 0x00000000fffff984 */ /* 0x000fe20000000800 */
[----:B------:R-:W-:Y:S01]  /*5650*/  @!PT LDS RZ, [RZ] ;  /* 0x00000000fffff984 */ /* 0x000fe20000000800 */
[----:B------:R-:W-:Y:S01]  /*5660*/  @!PT LDS RZ, [RZ] ;  /* 0x00000000fffff984 */ /* 0x000fe20000000800 */
[----:B------:R-:W-:Y:S01]  /*5670*/  @!PT LDS RZ, [RZ] ;  /* 0x00000000fffff984 */ /* 0x000fe20000000800 */
[----:B------:R1:W-:Y:S06]  /*5680*/  MEMBAR.ALL.CTA ;  /* 0x0000000000007992 */ /* 0x0003ec0000008000 */
[----:B-1----:R-:W1:Y:S02]  /*5690*/  FENCE.VIEW.ASYNC.S ;  /* 0x00000000000073c6 */ /* 0x002e640000000000 */
[----:B-1----:R1:W-:Y:S01]  /*56a0*/  SYNCS.ARRIVE.TRANS64.RED.A1T0 RZ, [R0+URZ], RZ ;  /* 0x000000ff00ff79a7 */ /* 0x0023e200081004ff */
[----:B--2---:R-:W-:Y:S11]  /*56b0*/  LOP3.LUT P0, RZ, R6, 0x1, RZ, 0xc0, !PT ;  /* 0x0000000106ff7812 */ /* 0x004ff6000780c0ff */
[----:B------:R-:W-:Y:S02]  /*56c0*/  @!UPT UIADD3 URZ, UPT, UPT, URZ, URZ, URZ ;  /* 0x000000fffffff290 */ /* 0x000fe4000fffe0ff */
[----:B------:R-:W-:Y:S01]  /*56d0*/  VOTEU.ANY UP1, P0 ;  /* 0x0000000000ff7886 */ /* 0x000fe20000020100 */
[----:B------:R-:W-:Y:S01]  /*56e0*/  PLOP3.LUT P0, PT, PT, PT, UP1, 0x80, 0x8 ;  /* 0x000000000008781c */ /* 0x000fe20003f0f018 */
[----:B------:R-:W-:Y:S06]  /*56f0*/  UP2UR UR4, UPR, URZ, 0x2 ;  /* 0x00000002ff047883 */ /* 0x000fec0008000000 */
[----:B------:R-:W-:Y:S06]  /*5700*/  IMAD.U32 R69, RZ, RZ, UR4 ;  /* 0x00000004ff457e24 */ /* 0x000fec000f8e00ff */
[----:B------:R-:W-:Y:S02]  /*5710*/  @P0 SHF.R.U32.HI R2, RZ, 0x10, R5 ;  /* 0x00000010ff020819 */ /* 0x000fe40000011605 */
[----:B------:R-:W-:Y:S02]  /*5720*/  @P0 MOV R3, R4 ;  /* 0x0000000400030202 */ /* 0x000fe40000000f00 */
[----:B------:R-:W-:Y:S02]  /*5730*/  @P0 R2UR UR4, R2 ;  /* 0x00000000020402ca */ /* 0x000fe400000e0000 */
[----:B------:R-:W-:Y:S02]  /*5740*/  @P0 LOP3.LUT R4, R5, 0xffff, RZ, 0xc0, !PT ;  /* 0x0000ffff05040812 */ /* 0x000fe400078ec0ff */
[----:B------:R-:W-:Y:S02]  /*5750*/  @P0 R2UR UR6, R3 ;  /* 0x00000000030602ca */ /* 0x000fe400000e0000 */
[----:B------:R-:W-:Y:S07]  /*5760*/  @P0 R2UR UR5, R4 ;  /* 0x00000000040502ca */ /* 0x000fee00000e0000 */
[----:B------:R-:W-:Y:S02]  /*5770*/  @UP1 UMOV UR7, UR4 ;  /* 0x0000000400071c82 */ /* 0x000fe40008000000 */
[----:B------:R-:W-:Y:S02]  /*5780*/  IMAD.U32 R67, RZ, RZ, UR7 ;  /* 0x00000007ff437e24 */ /* 0x000fe4000f8e00ff */
[----:B------:R-:W-:Y:S02]  /*5790*/  @UP1 UMOV UR38, UR6 ;  /* 0x0000000600261c82 */ /* 0x000fe40008000000 */
[----:B------:R-:W-:Y:S01]  /*57a0*/  @UP1 UMOV UR37, UR5 ;  /* 0x0000000500251c82 */ /* 0x000fe20008000000 */
[----:B-1----:R-:W-:Y:S05]  /*57b0*/  BRA.U !UP0, `(.L_x_90) ;  /* 0x0000000108cc7547 */ /* 0x002fea000b800000 */
[----:B------:R-:W1:Y:S01]  /*57c0*/  LDCU UR12, c[0x0][0xb20] ;  /* 0x00016400ff0c77ac */ /* 0x000e620008000800 */
[----:B------:R-:W-:Y:S02]  /*57d0*/  UIMAD.WIDE.U32 UR4, UR62, UR59, URZ ;  /* 0x0000003b3e0472a5 */ /* 0x000fe4000f8e00ff */
[----:B------:R-:W-:Y:S02]  /*57e0*/  UIMAD.WIDE.U32 UR6, UR63, UR56, URZ ;  /* 0x000000383f0672a5 */ /* 0x000fe4000f8e00ff */
[----:B------:R-:W-:Y:S02]  /*57f0*/  UISETP.NE.AND UP0, UPT, UR58, 0x1, UPT ;  /* 0x000000013a00788c */ /* 0x000fe4000bf05270 */
[----:B------:R-:W-:Y:S02]  /*5800*/  UIMAD.WIDE.U32 UR8, UR37, UR59, URZ ;  /* 0x0000003b250872a5 */ /* 0x000fe4000f8e00ff */
[----:B------:R-:W-:Y:S02]  /*5810*/  UIMAD.WIDE.U32 UR10, UR38, UR56, URZ ;  /* 0x00000038260a72a5 */ /* 0x000fe4000f8e00ff */
[----:B------:R-:W-:Y:S02]  /*5820*/  UISETP.NE.AND UP1, UPT, UR43, 0x1, UPT ;  /* 0x000000012b00788c */ /* 0x000fe4000bf25270 */
[----:B------:R-:W-:Y:S01]  /*5830*/  UISETP.NE.AND UP2, UPT, UR42, 0x1, UPT ;  /* 0x000000012a00788c */ /* 0x000fe2000bf45270 */
[----:B------:R-:W-:Y:S02]  /*5840*/  UMOV UR4, UR5 ;  /* 0x0000000500047c82 */ /* 0x000fe40008000000 */
[----:B-1----:R-:W-:Y:S03]  /*5850*/  USHF.R.U32.HI UR5, URZ, UR12, UR4 ;  /* 0x0000000cff057299 */ /* 0x002fe60008011604 */
[----:B------:R-:W-:Y:S02]  /*5860*/  UMOV UR4, UR7 ;  /* 0x0000000700047c82 */ /* 0x000fe40008000000 */
[----:B------:R-:W-:Y:S02]  /*5870*/  USHF.R.U32.HI UR7, URZ, UR57, UR4 ;  /* 0x00000039ff077299 */ /* 0x000fe40008011604 */
[----:B------:R-:W-:Y:S02]  /*5880*/  USEL UR4, UR62, UR5, !UP0 ;  /* 0x000000053e047287 */ /* 0x000fe4000c000000 */
[----:B------:R-:W-:Y:S01]  /*5890*/  USEL UR7, UR63, UR7, !UP1 ;  /* 0x000000073f077287 */ /* 0x000fe2000c800000 */
[----:B------:R-:W-:Y:S01]  /*58a0*/  UMOV UR5, UR9 ;  /* 0x0000000900057c82 */ /* 0x000fe20008000000 */
[----:B------:R-:W-:Y:S02]  /*58b0*/  UIMAD.WIDE.U32 UR8, UR4, UR40, URZ ;  /* 0x00000028040872a5 */ /* 0x000fe4000f8e00ff */
[----:B------:R-:W-:Y:S03]  /*58c0*/  USHF.R.U32.HI UR6, URZ, UR12, UR5 ;  /* 0x0000000cff067299 */ /* 0x000fe60008011605 */
[----:B------:R-:W-:Y:S01]  /*58d0*/  UMOV UR5, UR11 ;  /* 0x0000000b00057c82 */ /* 0x000fe20008000000 */
[----:B------:R-:W-:Y:S02]  /*58e0*/  UIMAD.WIDE.U32 UR10, UR7, UR40, URZ ;  /* 0x00000028070a72a5 */ /* 0x000fe4000f8e00ff */
[----:B------:R-:W-:Y:S02]  /*58f0*/  USHF.R.U32.HI UR12, URZ, UR57, UR5 ;  /* 0x00000039ff0c7299 */ /* 0x000fe40008011605 */
[----:B------:R-:W-:Y:S01]  /*5900*/  USEL UR6, UR37, UR6, !UP0 ;  /* 0x0000000625067287 */ /* 0x000fe2000c000000 */
[----:B------:R-:W-:Y:S02]  /*5910*/  UMOV UR5, UR9 ;  /* 0x0000000900057c82 */ /* 0x000fe40008000000 */
[----:B------:R-:W-:Y:S01]  /*5920*/  UMOV UR10, UR11 ;  /* 0x0000000b000a7c82 */ /* 0x000fe20008000000 */
[----:B------:R-:W-:Y:S02]  /*5930*/  @UP2 USHF.R.U32.HI UR4, URZ, UR41, UR5 ;  /* 0x00000029ff042299 */ /* 0x000fe40008011605 */
[----:B------:R-:W-:Y:S02]  /*5940*/  @UP2 USHF.R.U32.HI UR7, URZ, UR41, UR10 ;  /* 0x00000029ff072299 */ /* 0x000fe4000801160a */
[----:B------:R-:W-:Y:S02]  /*5950*/  UIMAD UR4, UR42, UR4, URZ ;  /* 0x000000042a0472a4 */ /* 0x000fe4000f8e02ff */
[----:B------:R-:W-:Y:S02]  /*5960*/  UIMAD.WIDE.U32 UR10, UR6, UR40, URZ ;  /* 0x00000028060a72a5 */ /* 0x000fe4000f8e00ff */
[----:B------:R-:W-:Y:S02]  /*5970*/  USEL UR5, UR38, UR12, !UP1 ;  /* 0x0000000c26057287 */ /* 0x000fe4000c800000 */
[----:B------:R-:W-:Y:S02]  /*5980*/  UIMAD UR8, UR42, UR7, URZ ;  /* 0x000000072a0872a4 */ /* 0x000fe4000f8e02ff */
[----:B------:R-:W-:Y:S03]  /*5990*/  UISETP.GE.AND UP0, UPT, UR6, UR4, UPT ;  /* 0x000000040600728c */ /* 0x000fe6000bf06270 */
[----:B------:R-:W-:Y:S01]  /*59a0*/  UMOV UR4, UR11 ;  /* 0x0000000b00047c82 */ /* 0x000fe20008000000 */
[----:B------:R-:W-:Y:S02]  /*59b0*/  UISETP.GE.OR UP0, UPT, UR5, UR8, UP0 ;  /* 0x000000080500728c */ /* 0x000fe40008706670 */
[----:B------:R-:W-:Y:S02]  /*59c0*/  USHF.R.U32.HI UR4, URZ, UR41, UR4 ;  /* 0x00000029ff047299 */ /* 0x000fe40008011604 */
[----:B------:R-:W-:Y:S02]  /*59d0*/  UIMAD.WIDE.U32 UR8, UR5, UR40, URZ ;  /* 0x00000028050872a5 */ /* 0x000fe4000f8e00ff */
[----:B------:R-:W-:Y:S02]  /*59e0*/  USEL UR11, UR6, UR4, !UP2 ;  /* 0x00000004060b7287 */ /* 0x000fe4000d000000 */
[----:B------:R-:W-:Y:S02]  /*59f0*/  UIADD3 UR8, UPT, UPT, -UR5, URZ, URZ ;  /* 0x000000ff05087290 */ /* 0x000fe4000fffe1ff */
[----:B------:R-:W-:Y:S01]  /*5a00*/  UIADD3 UR10, UPT, UPT, -UR11, URZ, URZ ;  /* 0x000000ff0b0a7290 */ /* 0x000fe2000fffe1ff */
[----:B------:R-:W-:Y:S01]  /*5a10*/  @!UP0 UMOV UR4, UR9 ;  /* 0x0000000900048c82 */ /* 0x000fe20008000000 */
[----:B------:R-:W-:Y:S02]  /*5a20*/  UIADD3 UR9, UPT, UPT, -UR6, URZ, URZ ;  /* 0x000000ff06097290 */ /* 0x000fe4000fffe1ff */
[----:B------:R-:W-:Y:S02]  /*5a30*/  @!UP0 USHF.R.U32.HI UR4, URZ, UR41, UR4 ;  /* 0x00000029ff048299 */ /* 0x000fe40008011604 */
[----:B------:R-:W-:Y:S02]  /*5a40*/  UIMAD UR10, UR42, UR10, UR6 ;  /* 0x0000000a2a0a72a4 */ /* 0x000fe4000f8e0206 */
[----:B------:R-:W-:Y:S04]  /*5a50*/  @!UP0 USEL UR4, UR5, UR4, !UP2 ;  /* 0x0000000405048287 */ /* 0x000fe8000d000000 */
[----:B------:R-:W-:Y:S02]  /*5a60*/  @!UP0 UIMAD UR10, UR7, UR10, UR4 ;  /* 0x0000000a070a82a4 */ /* 0x000fe4000f8e0204 */
[----:B------:R-:W-:Y:S02]  /*5a70*/  @!UP0 UIADD3 UR11, UPT, UPT, UR11, -UR4, URZ ;  /* 0x800000040b0b8290 */ /* 0x000fe4000fffe0ff */
[----:B------:R-:W-:Y:S02]  /*5a80*/  UIMAD UR7, UR43, UR8, UR38 ;  /* 0x000000082b0772a4 */ /* 0x000fe4000f8e0226 */
[----:B------:R-:W-:Y:S02]  /*5a90*/  @!UP0 UIMAD UR6, UR11, UR42, UR5 ;  /* 0x0000002a0b0682a4 */ /* 0x000fe4000f8e0205 */
[----:B------:R-:W-:Y:S01]  /*5aa0*/  UIMAD UR4, UR58, UR9, UR37 ;  /* 0x000000093a0472a4 */ /* 0x000fe2000f8e0225 */
[----:B------:R-:W-:Y:S02]  /*5ab0*/  @!UP0 UMOV UR5, UR10 ;  /* 0x0000000a00058c82 */ /* 0x000fe40008000000 */
[----:B------:R-:W-:Y:S02]  /*5ac0*/  UIMAD UR38, UR5, UR43, UR7 ;  /* 0x0000002b052672a4 */ /* 0x000fe4000f8e0207 */
[----:B------:R-:W-:Y:S11]  /*5ad0*/  UIMAD UR37, UR6, UR58, UR4 ;  /* 0x0000003a062572a4 */ /* 0x000ff6000f8e0204 */
[----:B------:R-:W-:Y:S01]  /*5ae0*/  @!UPT UIADD3 URZ, UPT, UPT, URZ, URZ, URZ ;  /* 0x000000fffffff290 */ /* 0x000fe2000fffe0ff */
.L_x_90:
[----:B------:R-:W-:Y:S01]  /*5af0*/  UISETP.NE.AND UP0, UPT, UR39, 0x1, UPT ;  /* 0x000000012700788c */ /* 0x000fe2000bf05270 */
[----:B------:R-:W-:Y:S01]  /*5b00*/  R2UR UR11, R68 ;  /* 0x00000000440b72ca */ /* 0x000fe200000e0000 */
[----:B------:R-:W-:Y:S01]  /*5b10*/  USHF.L.U32 UR50, UR25, 0x6, URZ ;  /* 0x0000000619327899 */ /* 0x000fe200080006ff */
[----:B------:R-:W-:Y:S01]  /*5b20*/  IADD3 R59, PT, PT, R59, 0x1, RZ ;  /* 0x000000013b3b7810 */ /* 0x000fe20007ffe0ff */
[----:B------:R-:W-:Y:S07]  /*5b30*/  USHF.L.U32 UR49, UR26, 0x6, URZ ;  /* 0x000000061a317899 */ /* 0x000fee00080006ff */
[----:B------:R-:W1:Y:S01]  /*5b40*/  @!UP0 LDCU.128 UR12, c[0x0][0xb10] ;  /* 0x00016200ff0c87ac */ /* 0x000e620008000c00 */
[----:B------:R-:W2:Y:S01]  /*5b50*/  @!UP0 LDCU UR5, c[0x0][0xb0c] ;  /* 0x00016180ff0587ac */ /* 0x000ea20008000800 */
[----:B------:R-:W3:Y:S01]  /*5b60*/  @!UP0 LDCU UR10, c[0x0][0xb20] ;  /* 0x00016400ff0a87ac */ /* 0x000ee20008000800 */
[----:B-1----:R-:W-:Y:S02]  /*5b70*/  UIMAD.WIDE.U32 UR8, UR38, UR12, URZ ;  /* 0x0000000c260872a5 */ /* 0x002fe4000f8e00ff */
[----:B------:R-:W-:Y:S02]  /*5b80*/  UIMAD.WIDE.U32 UR6, UR37, UR15, URZ ;  /* 0x0000000f250672a5 */ /* 0x000fe4000f8e00ff */
[----:B------:R-:W-:Y:S03]  /*5b90*/  @!UP0 UISETP.NE.AND UP1, UPT, UR14, 0x1, UPT ;  /* 0x000000010e00888c */ /* 0x000fe6000bf25270 */
[----:B------:R-:W-:Y:S01]  /*5ba0*/  @!UP0 UMOV UR4, UR9 ;  /* 0x0000000900048c82 */ /* 0x000fe20008000000 */
[----:B--2---:R-:W-:Y:S02]  /*5bb0*/  @!UP0 UISETP.NE.AND UP2, UPT, UR5, 0x1, UPT ;  /* 0x000000010500888c */ /* 0x004fe4000bf45270 */
[----:B------:R-:W-:Y:S01]  /*5bc0*/  @!UP0 USHF.R.U32.HI UR4, URZ, UR13, UR4 ;  /* 0x0000000dff048299 */ /* 0x000fe20008011604 */
[----:B------:R-:W-:Y:S02]  /*5bd0*/  @!UP0 UMOV UR6, UR7 ;  /* 0x0000000700068c82 */ /* 0x000fe40008000000 */
[----:B---3--:R-:W-:Y:S02]  /*5be0*/  @!UP0 USHF.R.U32.HI UR6, URZ, UR10, UR6 ;  /* 0x0000000aff068299 */ /* 0x008fe40008011606 */
[----:B------:R-:W-:Y:S02]  /*5bf0*/  @!UP0 USEL UR7, UR38, UR4, !UP2 ;  /* 0x0000000426078287 */ /* 0x000fe4000d000000 */
[----:B------:R-:W-:Y:S04]  /*5c00*/  @!UP0 USEL UR6, UR37, UR6, !UP1 ;  /* 0x0000000625068287 */ /* 0x000fe8000c800000 */
[----:B------:R-:W-:Y:S02]  /*5c10*/  @!UP0 UIADD3 UR4, UPT, UPT, -UR7, UR6, URZ ;  /* 0x0000000607048290 */ /* 0x000fe4000fffe1ff */
[----:B------:R-:W-:Y:S02]  /*5c20*/  @!UP0 UIADD3 UR6, UPT, UPT, UR7, -UR6, URZ ;  /* 0x8000000607068290 */ /* 0x000fe4000fffe0ff */
[----:B------:R-:W-:Y:S02]  /*5c30*/  @!UP0 UIMAD UR38, UR4, UR5, UR38 ;  /* 0x00000005042682a4 */ /* 0x000fe4000f8e0226 */
[----:B------:R-:W-:Y:S02]  /*5c40*/  @!UP0 UIMAD UR37, UR6, UR14, UR37 ;  /* 0x0000000e062582a4 */ /* 0x000fe4000f8e0225 */
[----:B------:R-:W-:Y:S09]  /*5c50*/  ULOP3.LUT UP0, URZ, UR11, 0x3f0, URZ, 0xc0, !UPT ;  /* 0x000003f00bff7892 */ /* 0x000ff2000f80c0ff */
[----:B------:R-:W-:Y:S05]  /*5c60*/  BRA.U !UP0, `(.L_x_91) ;  /* 0x00000001087c7547 */ /* 0x000fea000b800000 */
[----:B------:R-:W1:Y:S01]  /*5c70*/  LDCU.64 UR8, c[0x4][0x80] ;  /* 0x01001000ff0877ac */ /* 0x000e620008000a00 */
[----:B------:R-:W-:Y:S01]  /*5c80*/  MOV R2, 0x0 ;  /* 0x0000000000027802 */ /* 0x000fe20000000f00 */
[----:B------:R-:W-:Y:S02]  /*5c90*/  HFMA2 R12, -RZ, RZ, 0, 5.9604644775390625e-08 ;  /* 0x00000001ff0c7431 */ /* 0x000fe400000001ff */
[----:B------:R-:W-:Y:S01]  /*5ca0*/  IMAD.MOV.U32 R8, RZ, RZ, 0x70 ;  /* 0x00000070ff087424 */ /* 0x000fe200078e00ff */
[----:B------:R2:W3:Y:S01]  /*5cb0*/  LDC.64 R14, c[0x4][R2] ;  /* 0x01000000020e7b82 */ /* 0x0004e20000000a00 */
[----:B------:R-:W4:Y:S01]  /*5cc0*/  LDCU.64 UR6, c[0x4][0x88] ;  /* 0x01001100ff0677ac */ /* 0x000f220008000a00 */
[----:B------:R-:W-:Y:S01]  /*5cd0*/  IMAD.MOV.U32 R13, RZ, RZ, RZ ;  /* 0x000000ffff0d7224 */ /* 0x000fe200078e00ff */
[----:B------:R-:W2:Y:S01]  /*5ce0*/  LDCU.64 UR4, c[0x4][0x8] ;  /* 0x01000100ff0477ac */ /* 0x000ea20008000a00 */
[----:B-1----:R-:W-:Y:S01]  /*5cf0*/  MOV R5, UR9 ;  /* 0x0000000900057c02 */ /* 0x002fe20008000f00 */
[----:B------:R-:W-:Y:S01]  /*5d00*/  IMAD.U32 R4, RZ, RZ, UR8 ;  /* 0x00000008ff047e24 */ /* 0x000fe2000f8e00ff */
[----:B----4-:R-:W-:Y:S01]  /*5d10*/  MOV R7, UR7 ;  /* 0x0000000700077c02 */ /* 0x010fe20008000f00 */
[----:B------:R-:W-:Y:S01]  /*5d20*/  IMAD.U32 R6, RZ, RZ, UR6 ;  /* 0x00000006ff067e24 */ /* 0x000fe2000f8e00ff */
[----:B--2---:R-:W-:Y:S01]  /*5d30*/  MOV R11, UR5 ;  /* 0x00000005000b7c02 */ /* 0x004fe20008000f00 */
[----:B------:R-:W-:Y:S02]  /*5d40*/  IMAD.U32 R10, RZ, RZ, UR4 ;  /* 0x00000004ff0a7e24 */ /* 0x000fe4000f8e00ff */
[----:B------:R-:W-:Y:S07]  /*5d50*/  LEPC R20, `(.L_x_92) ;  /* 0x000000001014794e */ /* 0x000fee0000000000 */
[----:B---3-5:R-:W-:Y:S05]  /*5d60*/  CALL.ABS.NOINC R14 ;  /* 0x000000000e007343 */ /* 0x028fea0003c00000 */
.L_x_92:
[----:B------:R-:W1:Y:S01]  /*5d70*/  LDCU.64 UR8, c[0x4][0x80] ;  /* 0x01001000ff0877ac */ /* 0x000e620008000a00 */
[----:B------:R-:W2:Y:S01]  /*5d80*/  LDC.64 R2, c[0x4][R2] ;  /* 0x0100000002027b82 */ /* 0x000ea20000000a00 */
[----:B------:R-:W-:Y:S02]  /*5d90*/  HFMA2 R12, -RZ, RZ, 0, 5.9604644775390625e-08 ;  /* 0x00000001ff0c7431 */ /* 0x000fe400000001ff */
[----:B------:R-:W-:Y:S02]  /*5da0*/  IMAD.MOV.U32 R8, RZ, RZ, 0x70 ;  /* 0x00000070ff087424 */ /* 0x000fe400078e00ff */
[----:B------:R-:W-:Y:S01]  /*5db0*/  IMAD.MOV.U32 R13, RZ, RZ, RZ ;  /* 0x000000ffff0d7224 */ /* 0x000fe200078e00ff */
[----:B------:R-:W3:Y:S01]  /*5dc0*/  LDCU.64 UR6, c[0x4][0x88] ;  /* 0x01001100ff0677ac */ /* 0x000ee20008000a00 */
[----:B------:R-:W4:Y:S01]  /*5dd0*/  LDCU.64 UR4, c[0x4][0x8] ;  /* 0x01000100ff0477ac */ /* 0x000f220008000a00 */
[----:B-1----:R-:W-:Y:S02]  /*5de0*/  MOV R4, UR8 ;  /* 0x0000000800047c02 */ /* 0x002fe40008000f00 */
[----:B------:R-:W-:Y:S02]  /*5df0*/  MOV R5, UR9 ;  /* 0x0000000900057c02 */ /* 0x000fe40008000f00 */
[----:B---3--:R-:W-:Y:S01]  /*5e00*/  MOV R7, UR7 ;  /* 0x0000000700077c02 */ /* 0x008fe20008000f00 */
[----:B------:R-:W-:Y:S01]  /*5e10*/  IMAD.U32 R6, RZ, RZ, UR6 ;  /* 0x00000006ff067e24 */ /* 0x000fe2000f8e00ff */
[----:B----4-:R-:W-:Y:S01]  /*5e20*/  MOV R11, UR5 ;  /* 0x00000005000b7c02 */ /* 0x010fe20008000f00 */
[----:B------:R-:W-:Y:S02]  /*5e30*/  IMAD.U32 R10, RZ, RZ, UR4 ;  /* 0x00000004ff0a7e24 */ /* 0x000fe4000f8e00ff */
[----:B------:R-:W-:Y:S07]  /*5e40*/  LEPC R20, `(.L_x_91) ;  /* 0x000000001014794e */ /* 0x000fee0000000000 */
[----:B--2---:R-:W-:Y:S05]  /*5e50*/  CALL.ABS.NOINC R2 ;  /* 0x0000000002007343 */ /* 0x004fea0003c00000 */
.L_x_91:
[----:B------:R-:W-:Y:S02]  /*5e60*/  R2UR UR6, R57 ;  /* 0x00000000390672ca */ /* 0x000fe400000e0000 */
[----:B------:R-:W-:Y:S02]  /*5e70*/  R2UR UR5, R66 ;  /* 0x00000000420572ca */ /* 0x000fe400000e0000 */
[----:B------:R-:W-:Y:S02]  /*5e80*/  R2UR UR4, R65 ;  /* 0x00000000410472ca */ /* 0x000fe400000e0000 */
[----:B------:R-:W-:Y:S02]  /*5e90*/  ISETP.NE.U32.AND P4, PT, R50, RZ, PT ;  /* 0x000000ff3200720c */ /* 0x000fe40003f85070 */
[----:B------:R-:W-:Y:S02]  /*5ea0*/  ISETP.NE.U32.AND P2, PT, RZ, UR60, PT ;  /* 0x0000003cff007c0c */ /* 0x000fe4000bf45070 */
[----:B------:R-:W-:Y:S02]  /*5eb0*/  ISETP.NE.AND.EX P4, PT, R51, RZ, PT, P4 ;  /* 0x000000ff3300720c */ /* 0x000fe40003f85340 */
[----:B------:R-:W-:Y:S01]  /*5ec0*/  ISETP.NE.AND.EX P2, PT, RZ, UR61, PT, P2 ;  /* 0x0000003dff007c0c */ /* 0x000fe2000bf45320 */
[----:B------:R-:W-:Y:S02]  /*5ed0*/  UISETP.NE.AND UP2, UPT, UR6, URZ, UPT ;  /* 0x000000ff0600728c */ /* 0x000fe4000bf45270 */
[----:B------:R-:W-:Y:S04]  /*5ee0*/  UISETP.NE.U32.AND UP0, UPT, UR5, URZ, UPT ;  /* 0x000000ff0500728c */ /* 0x000fe8000bf05070 */
[----:B------:R-:W-:Y:S01]  /*5ef0*/  UISETP.NE.AND.EX UP1, UPT, UR4, URZ, UPT, UP0 ;  /* 0x000000ff0400728c */ /* 0x000fe2000bf25300 */
[----:B------:R-:W-:Y:S01]  /*5f00*/  PLOP3.LUT P1, PT, PT, PT, UP2, 0x80, 0x8 ;  /* 0x000000000008781c */ /* 0x000fe20003f2f028 */
[----:B------:R-:W-:Y:S03]  /*5f10*/  UPLOP3.LUT UP0, UPT, UPT, UPT, UPT, 0x40, 0x4 ;  /* 0x000000000004789c */ /* 0x000fe60003f0e870 */
[----:B------:R-:W-:Y:S06]  /*5f20*/  @UP2 UPLOP3.LUT UP0, UPT, UPT, UPT, UP1, 0x80, 0x8 ;  /* 0x000000000008289c */ /* 0x000fec0003f0f010 */
[----:B------:R-:W-:Y:S01]  /*5f30*/  PLOP3.LUT P0, PT, PT, PT, UP0, 0x80, 0x8 ;  /* 0x000000000008781c */ /* 0x000fe20003f0f008 */
[----:B------:R-:W-:Y:S01]  /*5f40*/  @!UPT UIADD3 URZ, UPT, UPT, URZ, URZ, URZ ;  /* 0x000000fffffff290 */ /* 0x000fe2000fffe0ff */
[----:B------:R-:W-:Y:S11]  /*5f50*/  BRA.U !UP1, `(.L_x_93) ;  /* 0x0000000109407547 */ /* 0x000ff6000b800000 */
[----:B------:R-:W-:Y:S01]  /*5f60*/  UISETP.NE.U32.AND UP0, UPT, UR60, URZ, UPT ;  /* 0x000000ff3c00728c */ /* 0x000fe2000bf05070 */
[----:B------:R-:W-:Y:S01]  /*5f70*/  R2UR UR6, R66 ;  /* 0x00000000420672ca */ /* 0x000fe200000e0000 */
[----:B------:R-:W1:Y:S01]  /*5f80*/  LDCU.64 UR8, c[0x0][0x358] ;  /* 0x00006b00ff0877ac */ /* 0x000e620008000a00 */
[----:B------:R-:W-:Y:S02]  /*5f90*/  HFMA2 R53, -RZ, RZ, 0, 5.9604644775390625e-08 ;  /* 0x00000001ff357431 */ /* 0x000fe400000001ff */
[----:B------:R-:W-:Y:S01]  /*5fa0*/  IMAD.MOV.U32 R0, RZ, RZ, 0x1 ;  /* 0x00000001ff007424 */ /* 0x000fe200078e00ff */
[----:B------:R-:W-:Y:S06]  /*5fb0*/  UISETP.NE.AND.EX UP0, UPT, UR61, URZ, UPT, UP0 ;  /* 0x000000ff3d00728c */ /* 0x000fec000bf05300 */
[----:B------:R-:W-:Y:S05]  /*5fc0*/  PLOP3.LUT P3, PT, PT, PT, UP0, 0x80, 0x8 ;  /* 0x000000000008781c */ /* 0x000fea0003f6f008 */
[----:B------:R-:W2:Y:S01]  /*5fd0*/  @UP0 LDCU.64 UR4, c[0x0][0x888] ;  /* 0x00011100ff0407ac */ /* 0x000ea20008000a00 */
[----:B------:R-:W-:Y:S07]  /*5fe0*/  @UP0 UIMAD UR6, UR36, UR6, URZ ;  /* 0x00000006240602a4 */ /* 0x000fee000f8e02ff */
[----:B------:R-:W-:Y:S01]  /*5ff0*/  @!P3 PRMT R53, R0, 0x7610, R53 ;  /* 0x000076100035b816 */ /* 0x000fe20000000035 */
[----:B--2---:R-:W-:Y:S06]  /*6000*/  @UP0 UIMAD.WIDE UR4, UR6, 0x4, UR4 ;  /* 0x00000004060408a5 */ /* 0x004fec000f8e0204 */
[----:B-----5:R-:W-:Y:S02]  /*6010*/  IMAD.U32 R26, RZ, RZ, UR4 ;  /* 0x00000004ff1a7e24 */ /* 0x020fe4000f8e00ff */
[----:B------:R-:W-:Y:S03]  /*6020*/  IMAD.U32 R27, RZ, RZ, UR5 ;  /* 0x00000005ff1b7e24 */ /* 0x000fe6000f8e00ff */
[----:B------:R-:W2:Y:S02]  /*6030*/  @!UP0 LDCU UR4, c[0x0][0x880] ;  /* 0x00011000ff0487ac */ /* 0x000ea40008000800 */
[----:B-1----:R1:W5:Y:S02]  /*6040*/  @P3 LDG.E R26, desc[UR8][R26.64] ;  /* 0x000000081a1a3981 */ /* 0x002364000c1e1900 */
[----:B-12---:R-:W-:Y:S02]  /*6050*/  @!P3 MOV R26, UR4 ;  /* 0x00000004001abc02 */ /* 0x006fe40008000f00 */
.L_x_93:
[----:B------:R-:W-:Y:S05]  /*6060*/  @!P4 BRA `(.L_x_94) ;  /* 0x000000000024c947 */ /* 0x000fea0003800000 */
[----:B------:R-:W-:Y:S01]  /*6070*/  ISETP.NE.U32.AND P3, PT, R48, RZ, PT ;  /* 0x000000ff3000720c */ /* 0x000fe20003f65070 */
[----:B------:R-:W1:Y:S03]  /*6080*/  LDCU.64 UR4, c[0x0][0x358] ;  /* 0x00006b00ff0477ac */ /* 0x000e660008000a00 */
[----:B------:R-:W-:Y:S11]  /*6090*/  ISETP.NE.AND.EX P3, PT, R49, RZ, PT, P3 ;  /* 0x000000ff3100720c */ /* 0x000ff60003f65330 */
[----:B------:R-:W-:Y:S02]  /*60a0*/  @!UPT UIADD3 URZ, UPT, UPT, URZ, URZ, URZ ;  /* 0x000000fffffff290 */ /* 0x000fe4000fffe0ff */
[----:B------:R-:W2:Y:S01]  /*60b0*/  @P3 LDC.64 R2, c[0x0][0x8a8] ;  /* 0x00022a00ff023b82 */ /* 0x000ea20000000a00 */
[----:B------:R-:W-:Y:S04]  /*60c0*/  @P3 IMAD R0, R50, UR36, RZ ;  /* 0x0000002432003c24 */ /* 0x000fe8000f8e02ff */
[----:B--2---:R-:W-:Y:S05]  /*60d0*/  @P3 IMAD.WIDE R2, R0, 0x4, R2 ;  /* 0x0000000400023825 */ /* 0x004fea00078e0202 */
[----:B-1---5:R1:W5:Y:S02]  /*60e0*/  @P3 LDG.E R24, desc[UR4][R2.64] ;  /* 0x0000000402183981 */ /* 0x022364000c1e1900 */
[----:B-1----:R-:W2:Y:S02]  /*60f0*/  @!P3 LDC R24, c[0x0][0x8a0] ;  /* 0x00022800ff18bb82 */ /* 0x002ea40000000800 */
.L_x_94:
[----:B-----5:R-:W-:Y:S01]  /*6100*/  FSETP.NEU.AND P3, PT, R26, RZ, PT ;  /* 0x000000ff1a00720b */ /* 0x020fe20003f6d000 */
[----:B------:R-:W-:Y:S01]  /*6110*/  IMAD.U32 R2, RZ, RZ, UR46 ;  /* 0x0000002eff027e24 */ /* 0x000fe2000f8e00ff */
[----:B------:R-:W-:Y:S01]  /*6120*/  SEL R5, RZ, 0xffffffff, P2 ;  /* 0xffffffffff057807 */ /* 0x000fe20001000000 */
[----:B------:R-:W-:Y:S01]  /*6130*/  ULOP3.LUT UR4, UR55, 0x1, URZ, 0x3c, !UPT ;  /* 0x0000000137047892 */ /* 0x000fe2000f8e3cff */
[----:B------:R-:W-:Y:S01]  /*6140*/  @P1 LOP3.LUT P2, RZ, R53, 0xff, RZ, 0xc0, !PT ;  /* 0x000000ff35ff1812 */ /* 0x000fe2000784c0ff */
[----:B------:R-:W-:Y:S01]  /*6150*/  BSSY B1, `(.L_x_95) ;  /* 0x000004b000017945 */ /* 0x000fe20003800000 */
[----:B------:R-:W-:Y:S01]  /*6160*/  @P1 SEL R0, RZ, 0xffffffff, P3 ;  /* 0xffffffffff001807 */ /* 0x000fe20001800000 */
[----:B------:R-:W-:Y:S01]  /*6170*/  IMAD.MOV.U32 R76, RZ, RZ, 0x1 ;  /* 0x00000001ff4c7424 */ /* 0x000fe200078e00ff */
[----:B------:R-:W-:Y:S01]  /*6180*/  LEA R2, R2, UR44, 0x3 ;  /* 0x0000002c02027c11 */ /* 0x000fe2000f8e18ff */
[----:B------:R-:W-:Y:S01]  /*6190*/  IMAD.U32 R74, RZ, RZ, UR4 ;  /* 0x00000004ff4a7e24 */ /* 0x000fe2000f8e00ff */
[----:B------:R-:W-:Y:S01]  /*61a0*/  @P0 SEL R0, R5, R0, !P2 ;  /* 0x0000000005000207 */ /* 0x000fe20005000000 */
[----:B------:R-:W-:Y:S01]  /*61b0*/  IMAD.U32 R75, RZ, RZ, UR46 ;  /* 0x0000002eff4b7e24 */ /* 0x000fe2000f8e00ff */
[----:B------:R-:W-:Y:S02]  /*61c0*/  LEA R71, R22, UR44, 0x3 ;  /* 0x0000002c16477c11 */ /* 0x000fe4000f8e18ff */
[----:B------:R-:W-:Y:S02]  /*61d0*/  CS2R R38, SRZ ;  /* 0x0000000000267805 */ /* 0x000fe4000001ff00 */
[----:B------:R-:W-:Y:S02]  /*61e0*/  @P1 LOP3.LUT R0, R0, 0x1, RZ, 0xc0, !PT ;  /* 0x0000000100001812 */ /* 0x000fe400078ec0ff */
[----:B------:R-:W-:Y:S02]  /*61f0*/  CS2R R36, SRZ ;  /* 0x0000000000247805 */ /* 0x000fe4000001ff00 */
[----:B------:R-:W-:Y:S02]  /*6200*/  SHF.L.U32 R3, R61, 0x1f, RZ ;  /* 0x0000001f3d037819 */ /* 0x000fe400000006ff */
[----:B------:R-:W-:Y:S02]  /*6210*/  CS2R R34, SRZ ;  /* 0x0000000000227805 */ /* 0x000fe4000001ff00 */
[----:B------:R-:W-:Y:S02]  /*6220*/  ISETP.NE.U32.OR P5, PT, R0, 0x1, !P1 ;  /* 0x000000010000780c */ /* 0x000fe40004fa5470 */
[----:B------:R-:W-:Y:S02]  /*6230*/  CS2R R32, SRZ ;  /* 0x0000000000207805 */ /* 0x000fe4000001ff00 */
[----:B------:R-:W-:Y:S02]  /*6240*/  PLOP3.LUT P2, PT, PT, PT, UP1, 0x80, 0x8 ;  /* 0x000000000008781c */ /* 0x000fe40003f4f018 */
[----:B------:R-:W-:Y:S02]  /*6250*/  CS2R R42, SRZ ;  /* 0x00000000002a7805 */ /* 0x000fe4000001ff00 */
[----:B------:R-:W-:Y:S02]  /*6260*/  LEA.HI R25, R22, R22, RZ, 0x1 ;  /* 0x0000001616197211 */ /* 0x000fe400078f08ff */
[----:B------:R-:W-:Y:S02]  /*6270*/  CS2R R40, SRZ ;  /* 0x0000000000287805 */ /* 0x000fe4000001ff00 */
[----:B------:R-:W-:Y:S02]  /*6280*/  LOP3.LUT P4, R58, R53, 0xff, RZ, 0xc0, !PT ;  /* 0x000000ff353a7812 */ /* 0x000fe4000788c0ff */
[----:B------:R-:W-:Y:S02]  /*6290*/  CS2R R46, SRZ ;  /* 0x00000000002e7805 */ /* 0x000fe4000001ff00 */
[----:B------:R-:W-:Y:S02]  /*62a0*/  SEL R4, RZ, 0xffffffff, P3 ;  /* 0xffffffffff047807 */ /* 0x000fe40001800000 */
[----:B------:R-:W-:Y:S02]  /*62b0*/  CS2R R44, SRZ ;  /* 0x00000000002c7805 */ /* 0x000fe4000001ff00 */
[----:B------:R-:W-:Y:S02]  /*62c0*/  P2R R70, PR, RZ, 0x20 ;  /* 0x00000020ff467803 */ /* 0x000fe40000000000 */
[----:B------:R-:W-:Y:S02]  /*62d0*/  @P5 SHF.L.U32 R0, R74, 0x1f, RZ ;  /* 0x0000001f4a005819 */ /* 0x000fe400000006ff */
[----:B------:R-:W-:Y:S02]  /*62e0*/  @P2 SEL R4, R5, R4, !P4 ;  /* 0x0000000405042207 */ /* 0x000fe40006000000 */
[----:B------:R1:W3:Y:S02]  /*62f0*/  @P5 SYNCS.PHASECHK.TRANS64.TRYWAIT P1, [R2+URZ+0x60], R0 ;  /* 0x00006000020055a7 */ /* 0x0002e400080211ff */
[----:B------:R-:W-:Y:S04]  /*6300*/  LOP3.LUT R4, R4, 0x1, RZ, 0xc0, !PT ;  /* 0x0000000104047812 */ /* 0x000fe800078ec0ff */
[----:B------:R-:W-:Y:S04]  /*6310*/  ISETP.NE.U32.AND P2, PT, R4, 0x1, PT ;  /* 0x000000010400780c */ /* 0x000fe80003f45070 */
[----:B------:R-:W-:Y:S01]  /*6320*/  P2R R77, PR, RZ, 0x4 ;  /* 0x00000004ff4d7803 */ /* 0x000fe20000000000 */
[----:B------:R4:W2:Y:S01]  /*6330*/  SYNCS.PHASECHK.TRANS64.TRYWAIT P0, [R71+URZ+0xc0], R3 ;  /* 0x0000c003470075a7 */ /* 0x0008a200080011ff */
[C---:B-1----:R-:W-:Y:S01]  /*6340*/  IMAD.SHL.U32 R0, R25.reuse, 0x20, RZ ;  /* 0x0000002019007824 */ /* 0x042fe200078e00ff */
[----:B------:R-:W-:Y:S04]  /*6350*/  LOP3.LUT R25, R25, 0xffe, RZ, 0xc0, !PT ;  /* 0x00000ffe19197812 */ /* 0x000fe800078ec0ff */
[----:B------:R-:W-:Y:S01]  /*6360*/  LOP3.LUT R0, R0, 0xffffffc0, RZ, 0xc0, !PT ;  /* 0xffffffc000007812 */ /* 0x000fe200078ec0ff */
[----:B------:R-:W-:Y:S04]  /*6370*/  IMAD.IADD R25, R22, 0x1, -R25 ;  /* 0x0000000116197824 */ /* 0x000fe800078e0a19 */
[----:B------:R-:W-:Y:S04]  /*6380*/  IMAD.IADD R0, R23, 0x1, R0 ;  /* 0x0000000117007824 */ /* 0x000fe800078e0200 */
[----:B------:R-:W-:Y:S01]  /*6390*/  IMAD R25, R25, 0x100000, R0 ;  /* 0x0010000019197824 */ /* 0x000fe200078e0200 */
[----:B---3--:R-:W-:Y:S01]  /*63a0*/  @P5 SEL R76, RZ, 0x1, !P1 ;  /* 0x00000001ff4c5807 */ /* 0x008fe20004800000 */
[----:B----4-:R-:W-:Y:S06]  /*63b0*/  @!P5 BRA `(.L_x_96) ;  /* 0x000000000090d947 */ /* 0x010fec0003800000 */
[----:B------:R-:W-:Y:S01]  /*63c0*/  HFMA2 R43, -RZ, RZ, 0, 0 ;  /* 0x00000000ff2b7431 */ /* 0x000fe200000001ff */
[----:B------:R-:W-:Y:S01]  /*63d0*/  ISETP.NE.AND P1, PT, R76, RZ, PT ;  /* 0x000000ff4c00720c */ /* 0x000fe20003f25270 */
[----:B------:R-:W-:Y:S01]  /*63e0*/  IMAD.U32 R5, RZ, RZ, UR46 ;  /* 0x0000002eff057e24 */ /* 0x000fe2000f8e00ff */
[----:B------:R-:W-:Y:S11]  /*63f0*/  BSSY B0, `(.L_x_97) ;  /* 0x0000005000007945 */ /* 0x000ff60003800000 */
[----:B------:R-:W-:Y:S05]  /*6400*/  @P1 BRA `(.L_x_98) ;  /* 0x00000000000c1947 */ /* 0x000fea0003800000 */
[----:B------:R-:W-:Y:S04]  /*6410*/  SHF.L.U32 R0, R74, 0x1f, RZ ;  /* 0x0000001f4a007819 */ /* 0x000fe800000006ff */
[----:B------:R-:W1:Y:S02]  /*6420*/  SYNCS.PHASECHK.TRANS64.TRYWAIT P1, [R2+URZ+0x60], R0 ;  /* 0x00006000020075a7 */ /* 0x000e6400080211ff */
[----:B-1----:R-:W-:Y:S05]  /*6430*/  @!P1 BRA `(.L_x_99) ;  /* 0x0000002000809947 */ /* 0x002fea0003800000 */
.L_x_98:
[----:B------:R-:W-:Y:S05]  /*6440*/  BSYNC B0 ;  /* 0x0000000000007941 */ /* 0x000fea0003800000 */
.L_x_97:
[----:B------:R-:W-:Y:S01]  /*6450*/  ISETP.NE.AND P1, PT, R77, RZ, PT ;  /* 0x000000ff4d00720c */ /* 0x000fe20003f25270 */
[----:B------:R-:W-:Y:S01]  /*6460*/  IMAD.MOV.U32 R42, RZ, RZ, RZ ;  /* 0x000000ffff2a7224 */ /* 0x000fe200078e00ff */
[----:B------:R-:W-:Y:S02]  /*6470*/  CS2R R40, SRZ ;  /* 0x0000000000287805 */ /* 0x000fe4000001ff00 */
[----:B------:R-:W-:Y:S02]  /*6480*/  CS2R R46, SRZ ;  /* 0x00000000002e7805 */ /* 0x000fe4000001ff00 */
[----:B------:R-:W-:Y:S02]  /*6490*/  CS2R R44, SRZ ;  /* 0x00000000002c7805 */ /* 0x000fe4000001ff00 */
[----:B------:R-:W-:Y:S02]  /*64a0*/  CS2R R34, SRZ ;  /* 0x0000000000227805 */ /* 0x000fe4000001ff00 */
[----:B------:R-:W-:Y:S02]  /*64b0*/  CS2R R32, SRZ ;  /* 0x0000000000207805 */ /* 0x000fe4000001ff00 */
[----:B------:R-:W-:Y:S02]  /*64c0*/  CS2R R38, SRZ ;  /* 0x0000000000267805 */ /* 0x000fe4000001ff00 */
[----:B------:R-:W-:Y:S01]  /*64d0*/  CS2R R36, SRZ ;  /* 0x0000000000247805 */ /* 0x000fe2000001ff00 */
[----:B------:R-:W-:Y:S01]  /*64e0*/  @P1 IMAD R5, R5, 0x800, R52 ;  /* 0x0000080005051824 */ /* 0x000fe200078e0234 */
[----:B------:R-:W-:Y:S05]  /*64f0*/  @P1 WARPSYNC.ALL ;  /* 0x0000000000001948 */ /* 0x000fea0003800000 */
[----:B------:R-:W-:Y:S01]  /*6500*/  @P1 LEA R5, R5, UR44, 0x2 ;  /* 0x0000002c05051c11 */ /* 0x000fe2000f8e10ff */
[----:B------:R-:W-:Y:S04]  /*6510*/  UIADD3 UR4, UPT, UPT, UR46, 0x1, URZ ;  /* 0x000000012e047890 */ /* 0x000fe8000fffe0ff */
[----:B------:R3:W4:Y:S01]  /*6520*/  @P1 LDSM.16.M88.4 R44, [R5+0x400] ;  /* 0x00040000052c183b */ /* 0x0007220000000200 */
[----:B------:R-:W-:Y:S01]  /*6530*/  @P1 VIADD R4, R5, 0x400 ;  /* 0x0000040005041836 */ /* 0x000fe20000000000 */
[----:B------:R-:W-:Y:S01]  /*6540*/  UISETP.NE.AND UP0, UPT, UR4, 0x3, UPT ;  /* 0x000000030400788c */ /* 0x000fe2000bf05270 */
[C-C-:B-1----:R-:W-:Y:S02]  /*6550*/  @P1 IMAD R2, R63.reuse, 0x4, R5.reuse ;  /* 0x000000043f021824 */ /* 0x142fe400078e0205 */
[C---:B------:R-:W-:Y:S01]  /*6560*/  @P1 IMAD R4, R62.reuse, 0x4, R4 ;  /* 0x000000043e041824 */ /* 0x040fe200078e0204 */
[----:B------:R-:W-:Y:S01]  /*6570*/  USEL UR5, URZ, 0x1, UP0 ;  /* 0x00000001ff057887 */ /* 0x000fe20008000000 */
[----:B------:R-:W-:Y:S01]  /*6580*/  @P1 IMAD R0, R62, 0x4, R5 ;  /* 0x000000043e001824 */ /* 0x000fe200078e0205 */
[----:B------:R3:W1:Y:S01]  /*6590*/  @P1 LDSM.16.M88.4 R40, [R2+0x400] ;  /* 0x000400000228183b */ /* 0x0006620000000200 */
[----:B------:R-:W-:Y:S01]  /*65a0*/  @P1 IMAD R4, R63, 0x4, R4 ;  /* 0x000000043f041824 */ /* 0x000fe200078e0204 */
[----:B------:R-:W-:Y:S02]  /*65b0*/  USEL UR4, UR4, URZ, UP0 ;  /* 0x000000ff04047287 */ /* 0x000fe40008000000 */
[----:B------:R3:W1:Y:S01]  /*65c0*/  @P1 LDSM.16.M88.4 R32, [R0+0x400] ;  /* 0x000400000020183b */ /* 0x0006620000000200 */
[----:B------:R-:W-:Y:S03]  /*65d0*/  LOP3.LUT R74, R74, UR5, RZ, 0x3c, !PT ;  /* 0x000000054a4a7c12 */ /* 0x000fe6000f8e3cff */
[----:B------:R3:W1:Y:S01]  /*65e0*/  @P1 LDSM.16.M88.4 R36, [R4] ;  /* 0x000000000424183b */ /* 0x0006620000000200 */
[----:B------:R-:W-:Y:S03]  /*65f0*/  IMAD.U32 R75, RZ, RZ, UR4 ;  /* 0x00000004ff4b7e24 */ /* 0x000fe6000f8e00ff */
.L_x_96:
[----:B------:R-:W-:Y:S05]  /*6600*/  BSYNC B1 ;  /* 0x0000000000017941 */ /* 0x000fea0003800000 */
.L_x_95:
[----:B---3--:R-:W-:Y:S04]  /*6610*/  SHF.R.U32.HI R0, RZ, 0x15, R25 ;  /* 0x00000015ff007819 */ /* 0x008fe80000011619 */
[----:B------:R-:W-:Y:S01]  /*6620*/  LOP3.LUT P1, RZ, R0, 0x3, R54, 0x48, !PT ;  /* 0x0000000300ff7812 */ /* 0x000fe20007824836 */
[----:B------:R-:W-:Y:S01]  /*6630*/  @!UPT UIADD3 URZ, UPT, UPT, URZ, URZ, URZ ;  /* 0x000000fffffff290 */ /* 0x000fe2000fffe0ff */
[----:B--2---:R-:W-:Y:S11]  /*6640*/  @P0 BRA `(.L_x_100) ;  /* 0x0000000000080947 */ /* 0x004ff60003800000 */
[----:B------:R-:W2:Y:S02]  /*6650*/  SYNCS.PHASECHK.TRANS64.TRYWAIT P0, [R71+URZ+0xc0], R3 ;  /* 0x0000c003470075a7 */ /* 0x000ea400080011ff */
[----:B--2---:R-:W-:Y:S05]  /*6660*/  @!P0 BRA `(.L_x_101) ;  /* 0x0000002000088947 */ /* 0x004fea0003800000 */
.L_x_100:
[----:B------:R-:W-:Y:S05]  /*6670*/  @!P1 BRA `(.L_x_102) ;  /* 0x0000000000409947 */ /* 0x000fea0003800000 */
[----:B------:R-:W3:Y:S01]  /*6680*/  LDCU.64 UR8, c[0x4][0x70] ;  /* 0x01000e00ff0877ac */ /* 0x000ee20008000a00 */
[----:B--2---:R-:W-:Y:S01]  /*6690*/  MOV R3, 0x0 ;  /* 0x0000000000037802 */ /* 0x004fe20000000f00 */
[----:B------:R-:W-:Y:S02]  /*66a0*/  HFMA2 R12, -RZ, RZ, 0, 5.9604644775390625e-08 ;  /* 0x00000001ff0c7431 */ /* 0x000fe400000001ff */
[----:B------:R-:W-:Y:S02]  /*66b0*/  IMAD.MOV.U32 R8, RZ, RZ, 0x192 ;  /* 0x00000192ff087424 */ /* 0x000fe400078e00ff */
[----:B------:R-:W-:Y:S01]  /*66c0*/  IMAD.MOV.U32 R13, RZ, RZ, RZ ;  /* 0x000000ffff0d7224 */ /* 0x000fe200078e00ff */
[----:B------:R-:W2:Y:S01]  /*66d0*/  LDCU.64 UR6, c[0x4][0x78] ;  /* 0x01000f00ff0677ac */ /* 0x000ea20008000a00 */
[----:B------:R-:W1:Y:S01]  /*66e0*/  LDC.64 R2, c[0x4][R3] ;  /* 0x0100000003027b82 */ /* 0x000e620000000a00 */
[----:B------:R-:W5:Y:S01]  /*66f0*/  LDCU.64 UR4, c[0x4][0x10] ;  /* 0x01000200ff0477ac */ /* 0x000f620008000a00 */
[----:B---3--:R-:W-:Y:S01]  /*6700*/  MOV R5, UR9 ;  /* 0x0000000900057c02 */ /* 0x008fe20008000f00 */
[----:B------:R-:W-:Y:S01]  /*6710*/  IMAD.U32 R4, RZ, RZ, UR8 ;  /* 0x00000008ff047e24 */ /* 0x000fe2000f8e00ff */
[----:B--2---:R-:W-:Y:S01]  /*6720*/  MOV R7, UR7 ;  /* 0x0000000700077c02 */ /* 0x004fe20008000f00 */
[----:B------:R-:W-:Y:S01]  /*6730*/  IMAD.U32 R6, RZ, RZ, UR6 ;  /* 0x00000006ff067e24 */ /* 0x000fe2000f8e00ff */
[----:B-----5:R-:W-:Y:S01]  /*6740*/  MOV R11, UR5 ;  /* 0x00000005000b7c02 */ /* 0x020fe20008000f00 */
[----:B------:R-:W-:Y:S02]  /*6750*/  IMAD.U32 R10, RZ, RZ, UR4 ;  /* 0x00000004ff0a7e24 */ /* 0x000fe4000f8e00ff */
[----:B------:R-:W-:Y:S07]  /*6760*/  LEPC R20, `(.L_x_102) ;  /* 0x000000001014794e */ /* 0x000fee0000000000 */
[----:B-1--4-:R-:W-:Y:S05]  /*6770*/  CALL.ABS.NOINC R2 ;  /* 0x0000000002007343 */ /* 0x012fea0003c00000 */
.L_x_102:
[----:B----4-:R-:W-:Y:S01]  /*6780*/  LOP3.LUT R20, R44, 0xffffe000, RZ, 0xc0, !PT ;  /* 0xffffe0002c147812 */ /* 0x010fe200078ec0ff */
[----:B------:R-:W-:Y:S05]  /*6790*/  WARPSYNC.ALL ;  /* 0x0000000000007948 */ /* 0x000fea0003800000 */
[----:B------:R-:W-:Y:S01]  /*67a0*/  R2UR UR4, R25 ;  /* 0x00000000190472ca */ /* 0x000fe200000e0000 */
[----:B------:R-:W-:Y:S01]  /*67b0*/  IMAD.SHL.U32 R73, R63, 0x4, RZ ;  /* 0x000000043f497824 */ /* 0x000fe200078e00ff */
[----:B------:R-:W-:Y:S01]  /*67c0*/  LOP3.LUT R21, R45, 0xffffe000, RZ, 0xc0, !PT ;  /* 0xffffe0002d157812 */ /* 0x000fe200078ec0ff */
[----:B------:R-:W-:Y:S01]  /*67d0*/  IMAD.SHL.U32 R72, R62, 0x4, RZ ;  /* 0x000000043e487824 */ /* 0x000fe200078e00ff */
[----:B------:R-:W-:Y:S01]  /*67e0*/  LOP3.LUT R27, R46, 0xffffe000, RZ, 0xc0, !PT ;  /* 0xffffe0002e1b7812 */ /* 0x000fe200078ec0ff */
[----:B------:R-:W-:Y:S01]  /*67f0*/  BSSY.RECONVERGENT B0, `(.L_x_103) ;  /* 0x000005a000007945 */ /* 0x000fe20003800200 */
[----:B------:R-:W-:Y:S07]  /*6800*/  ISETP.NE.AND P0, PT, R64, RZ, PT ;  /* 0x000000ff4000720c */ /* 0x000fee0003f05270 */
[----:B------:R-:W3:Y:S02]  /*6810*/  LDTM.16dp128bit.x8 R4, tmem[UR4] ;  /* 0x00000004000479ee */ /* 0x000ee40008180000 */
[C---:B---3--:R-:W-:Y:S01]  /*6820*/  FMUL R0, R24.reuse, R4 ;  /* 0x0000000418007220 */ /* 0x048fe20000400000 */
[C---:B------:R-:W-:Y:S01]  /*6830*/  FMUL R2, R24.reuse, R5 ;  /* 0x0000000518027220 */ /* 0x040fe20000400000 */
[C---:B--2---:R-:W-:Y:S01]  /*6840*/  FMUL R3, R24.reuse, R6 ;  /* 0x0000000618037220 */ /* 0x044fe20000400000 */
[----:B------:R-:W-:Y:S01]  /*6850*/  FMUL R7, R24, R7 ;  /* 0x0000000718077220 */ /* 0x000fe20000400000 */
[C---:B------:R-:W-:Y:S01]  /*6860*/  FFMA R28, R26.reuse, R20, R0 ;  /* 0x000000141a1c7223 */ /* 0x040fe20000000000 */
[----:B------:R-:W-:Y:S01]  /*6870*/  LOP3.LUT R0, R47, 0xffffe000, RZ, 0xc0, !PT ;  /* 0xffffe0002f007812 */ /* 0x000fe200078ec0ff */
[----:B------:R-:W-:Y:S01]  /*6880*/  FFMA R29, R26, R21, R2 ;  /* 0x000000151a1d7223 */ /* 0x000fe20000000002 */
[----:B-1----:R-:W-:Y:S01]  /*6890*/  LOP3.LUT R2, R40, 0xffffe000, RZ, 0xc0, !PT ;  /* 0xffffe00028027812 */ /* 0x002fe200078ec0ff */
[C---:B------:R-:W-:Y:S01]  /*68a0*/  FFMA R30, R26.reuse, R27, R3 ;  /* 0x0000001b1a1e7223 */ /* 0x040fe20000000003 */
[----:B------:R-:W-:Y:S01]  /*68b0*/  LOP3.LUT R3, R41, 0xffffe000, RZ, 0xc0, !PT ;  /* 0xffffe00029037812 */ /* 0x000fe200078ec0ff */
[----:B------:R-:W-:Y:S01]  /*68c0*/  FFMA R31, R26, R0, R7 ;  /* 0x000000001a1f7223 */ /* 0x000fe20000000007 */
[----:B------:R-:W-:Y:S01]  /*68d0*/  LOP3.LUT R0, R42, 0xffffe000, RZ, 0xc0, !PT ;  /* 0xffffe0002a007812 */ /* 0x000fe200078ec0ff */
[C---:B------:R-:W-:Y:S01]  /*68e0*/  FMUL R4, R24.reuse, R8 ;  /* 0x0000000818047220 */ /* 0x040fe20000400000 */
[----:B------:R-:W-:Y:S01]  /*68f0*/  LOP3.LUT R7, R43, 0xffffe000, RZ, 0xc0, !PT ;  /* 0xffffe0002b077812 */ /* 0x000fe200078ec0ff */
[C---:B------:R-:W-:Y:S01]  /*6900*/  FMUL R5, R24.reuse, R9 ;  /* 0x0000000918057220 */ /* 0x040fe20000400000 */
[----:B------:R-:W-:Y:S01]  /*6910*/  F2FP.TF32.F32.PACK_B R28, R28 ;  /* 0x0000001cff1c723e */ /* 0x000fe200024050ff */
[----:B------:R-:W-:Y:S01]  /*6920*/  FMUL R6, R24, R10 ;  /* 0x0000000a18067220 */ /* 0x000fe20000400000 */
[----:B------:R-:W-:Y:S01]  /*6930*/  F2FP.TF32.F32.PACK_B R29, R29 ;  /* 0x0000001dff1d723e */ /* 0x000fe200024050ff */
[----:B------:R-:W-:Y:S01]  /*6940*/  FFMA R4, R26, R2, R4 ;  /* 0x000000021a047223 */ /* 0x000fe20000000004 */
[----:B------:R-:W-:Y:S01]  /*6950*/  LOP3.LUT R2, R32, 0xffffe000, RZ, 0xc0, !PT ;  /* 0xffffe00020027812 */ /* 0x000fe200078ec0ff */
[----:B------:R-:W-:Y:S01]  /*6960*/  FFMA R5, R26, R3, R5 ;  /* 0x000000031a057223 */ /* 0x000fe20000000005 */
[----:B------:R-:W-:Y:S01]  /*6970*/  LOP3.LUT R3, R34, 0xffffe000, RZ, 0xc0, !PT ;  /* 0xffffe00022037812 */ /* 0x000fe200078ec0ff */
[----:B------:R-:W-:Y:S01]  /*6980*/  FMUL R11, R24, R11 ;  /* 0x0000000b180b7220 */ /* 0x000fe20000400000 */
[----:B------:R-:W-:Y:S01]  /*6990*/  F2FP.TF32.F32.PACK_B R30, R30 ;  /* 0x0000001eff1e723e */ /* 0x000fe200024050ff */
[----:B------:R-:W-:Y:S01]  /*69a0*/  FFMA R6, R26, R0, R6 ;  /* 0x000000001a067223 */ /* 0x000fe20000000006 */
[----:B------:R-:W-:Y:S01]  /*69b0*/  LOP3.LUT R0, R33, 0xffffe000, RZ, 0xc0, !PT ;  /* 0xffffe00021007812 */ /* 0x000fe200078ec0ff */
[C---:B------:R-:W-:Y:S01]  /*69c0*/  FMUL R8, R24.reuse, R12 ;  /* 0x0000000c18087220 */ /* 0x040fe20000400000 */
[----:B------:R-:W-:Y:S01]  /*69d0*/  F2FP.TF32.F32.PACK_B R31, R31 ;  /* 0x0000001fff1f723e */ /* 0x000fe200024050ff */
[----:B------:R-:W-:Y:S01]  /*69e0*/  FMUL R9, R24, R13 ;  /* 0x0000000d18097220 */ /* 0x000fe20000400000 */
[----:B------:R-:W-:Y:S01]  /*69f0*/  F2FP.TF32.F32.PACK_B R4, R4 ;  /* 0x00000004ff04723e */ /* 0x000fe200024050ff */
[----:B------:R-:W-:Y:S01]  /*6a00*/  FFMA R7, R26, R7, R11 ;  /* 0x000000071a077223 */ /* 0x000fe2000000000b */
[----:B------:R-:W-:Y:S01]  /*6a10*/  F2FP.TF32.F32.PACK_B R5, R5 ;  /* 0x00000005ff05723e */ /* 0x000fe200024050ff */
[----:B------:R-:W-:Y:S01]  /*6a20*/  FMUL R10, R24, R14 ;  /* 0x0000000e180a7220 */ /* 0x000fe20000400000 */
[----:B------:R-:W-:Y:S01]  /*6a30*/  F2FP.TF32.F32.PACK_B R6, R6 ;  /* 0x00000006ff06723e */ /* 0x000fe200024050ff */
[----:B------:R-:W-:Y:S01]  /*6a40*/  FFMA R8, R26, R2, R8 ;  /* 0x000000021a087223 */ /* 0x000fe20000000008 */
[----:B------:R-:W-:Y:S01]  /*6a50*/  LOP3.LUT R2, R35, 0xffffe000, RZ, 0xc0, !PT ;  /* 0xffffe00023027812 */ /* 0x000fe200078ec0ff */
[----:B------:R-:W-:Y:S01]  /*6a60*/  FMUL R12, R24, R16 ;  /* 0x00000010180c7220 */ /* 0x000fe20000400000 */
[----:B------:R-:W-:Y:S01]  /*6a70*/  LOP3.LUT R16, R36, 0xffffe000, RZ, 0xc0, !PT ;  /* 0xffffe00024107812 */ /* 0x000fe200078ec0ff */
[----:B------:R-:W-:Y:S01]  /*6a80*/  FFMA R9, R26, R0, R9 ;  /* 0x000000001a097223 */ /* 0x000fe20000000009 */
[----:B------:R-:W-:Y:S01]  /*6a90*/  LOP3.LUT R0, R37, 0xffffe000, RZ, 0xc0, !PT ;  /* 0xffffe00025007812 */ /* 0x000fe200078ec0ff */
[----:B------:R-:W-:Y:S01]  /*6aa0*/  FMUL R15, R24, R15 ;  /* 0x0000000f180f7220 */ /* 0x000fe20000400000 */
[----:B------:R-:W-:Y:S01]  /*6ab0*/  FFMA R10, R26, R3, R10 ;  /* 0x000000031a0a7223 */ /* 0x000fe2000000000a */
[----:B------:R-:W-:Y:S02]  /*6ac0*/  IMAD.U32 R3, RZ, RZ, UR46 ;  /* 0x0000002eff037e24 */ /* 0x000fe4000f8e00ff */
[----:B------:R-:W-:Y:S01]  /*6ad0*/  FMUL R13, R24, R17 ;  /* 0x00000011180d7220 */ /* 0x000fe20000400000 */
[C---:B------:R-:W-:Y:S01]  /*6ae0*/  FFMA R11, R26.reuse, R2, R15 ;  /* 0x000000021a0b7223 */ /* 0x040fe2000000000f */
[----:B------:R-:W-:Y:S01]  /*6af0*/  FFMA R12, R26, R16, R12 ;  /* 0x000000101a0c7223 */ /* 0x000fe2000000000c */
[----:B------:R-:W-:Y:S01]  /*6b00*/  IMAD R16, R3, 0x800, R52 ;  /* 0x0000080003107824 */ /* 0x000fe200078e0234 */
[----:B------:R-:W-:Y:S01]  /*6b10*/  LOP3.LUT R2, R38, 0xffffe000, RZ, 0xc0, !PT ;  /* 0xffffe00026027812 */ /* 0x000fe200078ec0ff */
[C---:B------:R-:W-:Y:S01]  /*6b20*/  FMUL R14, R24.reuse, R18 ;  /* 0x00000012180e7220 */ /* 0x040fe20000400000 */
[----:B------:R-:W-:Y:S01]  /*6b30*/  LOP3.LUT R3, R39, 0xffffe000, RZ, 0xc0, !PT ;  /* 0xffffe00027037812 */ /* 0x000fe200078ec0ff */
[----:B------:R-:W-:Y:S01]  /*6b40*/  FMUL R19, R24, R19 ;  /* 0x0000001318137220 */ /* 0x000fe20000400000 */
[----:B------:R-:W-:Y:S01]  /*6b50*/  LEA R16, R16, UR44, 0x2 ;  /* 0x0000002c10107c11 */ /* 0x000fe2000f8e10ff */
[C---:B------:R-:W-:Y:S01]  /*6b60*/  FFMA R13, R26.reuse, R0, R13 ;  /* 0x000000001a0d7223 */ /* 0x040fe2000000000d */
[C---:B------:R-:W-:Y:S01]  /*6b70*/  FFMA R14, R26.reuse, R2, R14 ;  /* 0x000000021a0e7223 */ /* 0x040fe2000000000e */
[----:B------:R-:W-:Y:S01]  /*6b80*/  FFMA R15, R26, R3, R19 ;  /* 0x000000031a0f7223 */ /* 0x000fe20000000013 */
[C-C-:B------:R-:W-:Y:S01]  /*6b90*/  IADD3 R3, PT, PT, R73.reuse, 0x400, R16.reuse ;  /* 0x0000040049037810 */ /* 0x140fe20007ffe010 */
[----:B------:R1:W-:Y:S01]  /*6ba0*/  STSM.16.M88.4 [R16+0x400], R28 ;  /* 0x0004001c10007844 */ /* 0x0003e20000000200 */
[----:B------:R-:W-:Y:S02]  /*6bb0*/  F2FP.TF32.F32.PACK_B R7, R7 ;  /* 0x00000007ff07723e */ /* 0x000fe400024050ff */
[----:B------:R-:W-:Y:S02]  /*6bc0*/  IADD3 R0, PT, PT, R72, 0x400, R16 ;  /* 0x0000040048007810 */ /* 0x000fe40007ffe010 */
[----:B------:R-:W-:Y:S03]  /*6bd0*/  F2FP.TF32.F32.PACK_B R8, R8 ;  /* 0x00000008ff08723e */ /* 0x000fe600024050ff */
[----:B------:R1:W-:Y:S01]  /*6be0*/  STSM.16.M88.4 [R3], R4 ;  /* 0x0000000403007844 */ /* 0x0003e20000000200 */
[----:B------:R-:W-:Y:S01]  /*6bf0*/  F2FP.TF32.F32.PACK_B R9, R9 ;  /* 0x00000009ff09723e */ /* 0x000fe200024050ff */
[----:B------:R-:W-:Y:S01]  /*6c00*/  IMAD.IADD R2, R73, 0x1, R0 ;  /* 0x0000000149027824 */ /* 0x000fe200078e0200 */
[----:B------:R-:W-:Y:S02]  /*6c10*/  F2FP.TF32.F32.PACK_B R10, R10 ;  /* 0x0000000aff0a723e */ /* 0x000fe400024050ff */
[----:B------:R-:W-:Y:S02]  /*6c20*/  F2FP.TF32.F32.PACK_B R11, R11 ;  /* 0x0000000bff0b723e */ /* 0x000fe400024050ff */
[----:B------:R-:W-:Y:S02]  /*6c30*/  F2FP.TF32.F32.PACK_B R12, R12 ;  /* 0x0000000cff0c723e */ /* 0x000fe400024050ff */
[----:B------:R-:W-:Y:S01]  /*6c40*/  F2FP.TF32.F32.PACK_B R13, R13 ;  /* 0x0000000dff0d723e */ /* 0x000fe200024050ff */
[----:B------:R1:W-:Y:S01]  /*6c50*/  STSM.16.M88.4 [R0], R8 ;  /* 0x0000000800007844 */ /* 0x0003e20000000200 */
[----:B------:R-:W-:Y:S02]  /*6c60*/  F2FP.TF32.F32.PACK_B R14, R14 ;  /* 0x0000000eff0e723e */ /* 0x000fe400024050ff */
[----:B------:R-:W-:Y:S05]  /*6c70*/  F2FP.TF32.F32.PACK_B R15, R15 ;  /* 0x0000000fff0f723e */ /* 0x000fea00024050ff */
[----:B------:R1:W-:Y:S01]  /*6c80*/  STSM.16.M88.4 [R2], R12 ;  /* 0x0000000c02007844 */ /* 0x0003e20000000200 */
[----:B------:R-:W-:Y:S01]  /*6c90*/  @!PT LDS RZ, [RZ] ;  /* 0x00000000fffff984 */ /* 0x000fe20000000800 */
[----:B------:R-:W-:Y:S01]  /*6ca0*/  @!PT LDS RZ, [RZ] ;  /* 0x00000000fffff984 */ /* 0x000fe20000000800 */
[----:B------:R-:W-:Y:S01]  /*6cb0*/  @!PT LDS RZ, [RZ] ;  /* 0x00000000fffff984 */ /* 0x000fe20000000800 */
[----:B------:R-:W-:Y:S01]  /*6cc0*/  @!PT LDS RZ, [RZ] ;  /* 0x00000000fffff984 */ /* 0x000fe20000000800 */
[----:B------:R2:W-:Y:S07]  /*6cd0*/  MEMBAR.ALL.CTA ;  /* 0x0000000000007992 */ /* 0x0005ee0000008000 */
[----:B--2---:R-:W2:Y:S02]  /*6ce0*/  FENCE.VIEW.ASYNC.S ;  /* 0x00000000000073c6 */ /* 0x004ea40000000000 */
[----:B--2---:R-:W-:Y:S06]  /*6cf0*/  BAR.SYNC.DEFER_BLOCKING 0x1, 0x80 ;  /* 0x0042000000007b1d */ /* 0x004fec0000010000 */
[----:B------:R-:W-:Y:S05]  /*6d00*/  @P0 BRA `(.L_x_104) ;  /* 0x0000000000200947 */ /* 0x000fea0003800000 */
[----:B------:R-:W2:Y:S01]  /*6d10*/  LDCU.64 UR6, c[0x0][0x348] ;  /* 0x00006900ff0677ac */ /* 0x000ea20008000a00 */
[----:B------:R-:W-:Y:S01]  /*6d20*/  ULEA UR5, UR46, UR44, 0xd ;  /* 0x0000002c2e057291 */ /* 0x000fe2000f8e68ff */
[----:B------:R-:W-:Y:S03]  /*6d30*/  UMOV UR51, UR36 ;  /* 0x0000002400337c82 */ /* 0x000fe60008000000 */
[----:B------:R-:W-:Y:S02]  /*6d40*/  UIADD3 UR48, UPT, UPT, UR5, 0x400, URZ ;  /* 0x0000040005307890 */ /* 0x000fe4000fffe0ff */
[----:B--2---:R-:W-:Y:S04]  /*6d50*/  UIADD3 UR4, UP0, UPT, UR6, 0x680, URZ ;  /* 0x0000068006047890 */ /* 0x004fe8000ff1e0ff */
[----:B------:R-:W-:Y:S09]  /*6d60*/  UIADD3.X UR5, UPT, UPT, URZ, UR7, URZ, UP0, !UPT ;  /* 0x00000007ff057290 */ /* 0x000ff200087fe4ff */
[----:B------:R2:W-:Y:S02]  /*6d70*/  UTMASTG.3D [UR48], [UR4] ;  /* 0x00000030040073b5 */ /* 0x0005e40008010000 */
[----:B--2---:R0:W-:Y:S02]  /*6d80*/  UTMACMDFLUSH ;  /* 0x00000000000079b7 */ /* 0x0041e40000000000 */
.L_x_104:
[----:B------:R-:W-:Y:S05]  /*6d90*/  BSYNC.RECONVERGENT B0 ;  /* 0x0000000000007941 */ /* 0x000fea0003800200 */
.L_x_103:
[----:B------:R-:W-:Y:S01]  /*6da0*/  UIADD3 UR47, UPT, UPT, UR46, 0x1, URZ ;  /* 0x000000012e2f7890 */ /* 0x000fe2000fffe0ff */
[----:B------:R-:W-:Y:S03]  /*6db0*/  BSSY.RECONVERGENT B0, `(.L_x_105) ;  /* 0x0000005000007945 */ /* 0x000fe60003800200 */
[----:B------:R-:W-:Y:S04]  /*6dc0*/  UISETP.NE.AND UP0, UPT, UR47, 0x3, UPT ;  /* 0x000000032f00788c */ /* 0x000fe8000bf05270 */
[----:B------:R-:W-:Y:S01]  /*6dd0*/  USEL UR45, UR47, URZ, UP0 ;  /* 0x000000ff2f2d7287 */ /* 0x000fe20008000000 */
[----:B------:R-:W-:Y:S11]  /*6de0*/  @P0 BRA `(.L_x_106) ;  /* 0x0000000000040947 */ /* 0x000ff60003800000 */
[----:B------:R-:W-:Y:S04]  /*6df0*/  DEPBAR.LE SB0, 0x1 ;  /* 0x000080400000791a */ /* 0x000fe80000000000 */
.L_x_106:
[----:B------:R-:W-:Y:S05]  /*6e00*/  BSYNC.RECONVERGENT B0 ;  /* 0x0000000000007941 */ /* 0x000fea0003800200 */
.L_x_105:
[----:B------:R-:W-:Y:S01]  /*6e10*/  BAR.SYNC.DEFER_BLOCKING 0x1, 0x80 ;  /* 0x0042000000007b1d */ /* 0x000fe20000010000 */
[----:B------:R-:W-:Y:S01]  /*6e20*/  ISETP.NE.AND P1, PT, R70, RZ, PT ;  /* 0x000000ff4600720c */ /* 0x000fe20003f25270 */
[----:B------:R-:W-:Y:S01]  /*6e30*/  UISETP.NE.AND UP0, UPT, UR53, URZ, UPT ;  /* 0x000000ff3500728c */ /* 0x000fe2000bf05270 */
[----:B-1----:R-:W-:Y:S11]  /*6e40*/  LEA R2, R75, UR44, 0x3 ;  /* 0x0000002c4b027c11 */ /* 0x002ff6000f8e18ff */
[----:B------:R-:W-:Y:S01]  /*6e50*/  @P1 SHF.L.U32 R3, R74, 0x1f, RZ ;  /* 0x0000001f4a031819 */ /* 0x000fe200000006ff */
[----:B------:R-:W-:Y:S06]  /*6e60*/  BRA.U !UP0, `(.L_x_107) ;  /* 0x0000000108247547 */ /* 0x000fec000b800000 */
[----:B------:R-:W-:Y:S01]  /*6e70*/  IMAD.U32 R4, RZ, RZ, UR52 ;  /* 0x00000034ff047e24 */ /* 0x000fe2000f8e00ff */
[----:B------:R-:W-:Y:S01]  /*6e80*/  MOV R0, UR54 ;  /* 0x0000003600007c02 */ /* 0x000fe20008000f00 */
[----:B------:R-:W-:Y:S03]  /*6e90*/  UIADD3 UR4, UPT, UPT, UR52, 0x1, URZ ;  /* 0x0000000134047890 */ /* 0x000fe6000fffe0ff */
[----:B------:R-:W-:Y:S01]  /*6ea0*/  @P1 LEA R4, R4, UR44, 0x3 ;  /* 0x0000002c04041c11 */ /* 0x000fe2000f8e18ff */
[----:B------:R-:W-:Y:S04]  /*6eb0*/  UISETP.NE.AND UP0, UPT, UR4, 0x3, UPT ;  /* 0x000000030400788c */ /* 0x000fe8000bf05270 */
[----:B------:R-:W-:Y:S01]  /*6ec0*/  @P1 VIADD R4, R4, 0x78 ;  /* 0x0000007804041836 */ /* 0x000fe20000000000 */
[----:B------:R-:W-:Y:S04]  /*6ed0*/  USEL UR52, UR4, URZ, UP0 ;  /* 0x000000ff04347287 */ /* 0x000fe80008000000 */
[----:B------:R-:W-:Y:S04]  /*6ee0*/  @P1 PRMT R0, R0, 0x654, R4 ;  /* 0x0000065400001816 */ /* 0x000fe80000000004 */
[----:B------:R1:W-:Y:S04]  /*6ef0*/  @P1 SYNCS.ARRIVE.TRANS64.RED.A1T0 RZ, [R0+URZ], RZ ;  /* 0x000000ff00ff19a7 */ /* 0x0003e800081004ff */
.L_x_107:
[----:B------:R-:W2:Y:S01]  /*6f00*/  @P1 SYNCS.PHASECHK.TRANS64.TRYWAIT P0, [R2+URZ+0x60], R3 ;  /* 0x00006003020015a7 */ /* 0x000ea200080011ff */
[----:B------:R-:W-:Y:S01]  /*6f10*/  BSSY B1, `(.L_x_108) ;  /* 0x0000017000017945 */ /* 0x000fe20003800000 */
[----:B--2---:R-:W-:Y:S03]  /*6f20*/  @P1 SEL R76, RZ, 0x1, !P0 ;  /* 0x00000001ff4c1807 */ /* 0x004fe60004000000 */
[----:B------:R-:W-:Y:S05]  /*6f30*/  @!P1 BRA `(.L_x_109) ;  /* 0x0000000000509947 */ /* 0x000fea0003800000 */
[----:B------:R-:W-:Y:S01]  /*6f40*/  ISETP.NE.AND P1, PT, R77, RZ, PT ;  /* 0x000000ff4d00720c */ /* 0x000fe20003f25270 */
[----:B------:R-:W-:Y:S01]  /*6f50*/  BSSY B0, `(.L_x_110) ;  /* 0x000000a000007945 */ /* 0x000fe20003800000 */
[----:B------:R-:W-:Y:S11]  /*6f60*/  ISETP.NE.AND P0, PT, R76, RZ, PT ;  /* 0x000000ff4c00720c */ /* 0x000ff60003f05270 */
[----:B------:R-:W-:Y:S05]  /*6f70*/  @P1 IMAD R4, R75, 0x800, R52 ;  /* 0x000008004b041824 */ /* 0x000fea00078e0234 */
[----:B------:R-:W-:Y:S05]  /*6f80*/  @P1 LEA R4, R4, UR44, 0x2 ;  /* 0x0000002c04041c11 */ /* 0x000fea000f8e10ff */
[--C-:B-1----:R-:W-:Y:S02]  /*6f90*/  @P1 IMAD.IADD R0, R72, 0x1, R4.reuse ;  /* 0x0000000148001824 */ /* 0x102fe400078e0204 */
[----:B------:R-:W-:Y:S01]  /*6fa0*/  @P1 IMAD.IADD R3, R73, 0x1, R4 ;  /* 0x0000000149031824 */ /* 0x000fe200078e0204 */
[----:B------:R-:W-:Y:S06]  /*6fb0*/  @P0 BRA `(.L_x_111) ;  /* 0x00000000000c0947 */ /* 0x000fec0003800000 */
[----:B------:R-:W-:Y:S04]  /*6fc0*/  SHF.L.U32 R74, R74, 0x1f, RZ ;  /* 0x0000001f4a4a7819 */ /* 0x000fe800000006ff */
[----:B------:R-:W1:Y:S02]  /*6fd0*/  SYNCS.PHASECHK.TRANS64.TRYWAIT P0, [R2+URZ+0x60], R74 ;  /* 0x0000604a020075a7 */ /* 0x000e6400080011ff */
[----:B-1----:R-:W-:Y:S05]  /*6fe0*/  @!P0 BRA `(.L_x_112) ;  /* 0x0000001400bc8947 */ /* 0x002fea0003800000 */
.L_x_111:
[----:B------:R-:W-:Y:S05]  /*6ff0*/  BSYNC B0 ;  /* 0x0000000000007941 */ /* 0x000fea0003800000 */
.L_x_110:
[----:B------:R-:W-:Y:S11]  /*7000*/  ISETP.NE.AND P0, PT, R77, RZ, PT ;  /* 0x000000ff4d00720c */ /* 0x000ff60003f05270 */
[----:B------:R-:W-:Y:S02]  /*7010*/  @!UPT UIADD3 URZ, UPT, UPT, URZ, URZ, URZ ;  /* 0x000000fffffff290 */ /* 0x000fe4000fffe0ff */
[----:B-1----:R-:W-:Y:S01]  /*7020*/  @P0 IADD3 R2, PT, PT, R73, R0, RZ ;  /* 0x0000000049020210 */ /* 0x002fe20007ffe0ff */
[----:B------:R-:W-:Y:S05]  /*7030*/  @P0 WARPSYNC.ALL ;  /* 0x0000000000000948 */ /* 0x000fea0003800000 */
[----:B------:R2:W3:Y:S04]  /*7040*/  @P0 LDSM.16.M88.4 R44, [R4+0x400] ;  /* 0x00040000042c083b */ /* 0x0004e80000000200 */
[----:B------:R2:W4:Y:S04]  /*7050*/  @P0 LDSM.16.M88.4 R40, [R3+0x400] ;  /* 0x000400000328083b */ /* 0x0005280000000200 */
[----:B------:R2:W1:Y:S04]  /*7060*/  @P0 LDSM.16.M88.4 R32, [R0+0x400] ;  /* 0x000400000020083b */ /* 0x0004680000000200 */
[----:B------:R2:W1:Y:S02]  /*7070*/  @P0 LDSM.16.M88.4 R36, [R2+0x400] ;  /* 0x000400000224083b */ /* 0x0004640000000200 */
.L_x_109:
[----:B------:R-:W-:Y:S05]  /*7080*/  BSYNC B1 ;  /* 0x0000000000017941 */ /* 0x000fea0003800000 */
.L_x_108:
[----:B-12---:R-:W-:Y:S05]  /*7090*/  VIADD R0, R25, 0x20 ;  /* 0x0000002019007836 */ /* 0x006fea0000000000 */
[----:B------:R-:W-:Y:S04]  /*70a0*/  SHF.R.U32.HI R0, RZ, 0x15, R0 ;  /* 0x00000015ff007819 */ /* 0x000fe80000011600 */
[----:B------:R-:W-:Y:S11]  /*70b0*/  LOP3.LUT P0, RZ, R0, 0x3, R54, 0x48, !PT ;  /* 0x0000000300ff7812 */ /* 0x000ff60007804836 */
[----:B------:R-:W-:Y:S02]  /*70c0*/  @!UPT UIADD3 URZ, UPT, UPT, URZ, URZ, URZ ;  /* 0x000000fffffff290 */ /* 0x000fe4000fffe0ff */
[----:B------:R-:W-:Y:S05]  /*70d0*/  @!P0 BRA `(.L_x_113) ;  /* 0x0000000000408947 */ /* 0x000fea0003800000 */
[----:B------:R-:W1:Y:S01]  /*70e0*/  LDCU.64 UR8, c[0x4][0x70] ;  /* 0x01000e00ff0877ac */ /* 0x000e620008000a00 */
[----:B------:R-:W-:Y:S01]  /*70f0*/  MOV R3, 0x0 ;  /* 0x0000000000037802 */ /* 0x000fe20000000f00 */
[----:B------:R-:W-:Y:S02]  /*7100*/  HFMA2 R12, -RZ, RZ, 0, 5.9604644775390625e-08 ;  /* 0x00000001ff0c7431 */ /* 0x000fe400000001ff */
[----:B------:R-:W-:Y:S02]  /*7110*/  IMAD.MOV.U32 R8, RZ, RZ, 0x192 ;  /* 0x00000192ff087424 */ /* 0x000fe400078e00ff */
[----:B------:R-:W-:Y:S01]  /*7120*/  IMAD.MOV.U32 R13, RZ, RZ, RZ ;  /* 0x000000ffff0d7224 */ /* 0x000fe200078e00ff */
[----:B------:R-:W2:Y:S01]  /*7130*/  LDCU.64 UR6, c[0x4][0x78] ;  /* 0x01000f00ff0677ac */ /* 0x000ea20008000a00 */
[----:B------:R-:W3:Y:S01]  /*7140*/  LDC.64 R2, c[0x4][R3] ;  /* 0x0100000003027b82 */ /* 0x000ee20000000a00 */
[----:B------:R-:W5:Y:S01]  /*7150*/  LDCU.64 UR4, c[0x4][0x10] ;  /* 0x01000200ff0477ac */ /* 0x000f620008000a00 */
[----:B-1----:R-:W-:Y:S01]  /*7160*/  MOV R5, UR9 ;  /* 0x0000000900057c02 */ /* 0x002fe20008000f00 */
[----:B------:R-:W-:Y:S01]  /*7170*/  IMAD.U32 R4, RZ, RZ, UR8 ;  /* 0x00000008ff047e24 */ /* 0x000fe2000f8e00ff */
[----:B--2---:R-:W-:Y:S01]  /*7180*/  MOV R7, UR7 ;  /* 0x0000000700077c02 */ /* 0x004fe20008000f00 */
[----:B------:R-:W-:Y:S01]  /*7190*/  IMAD.U32 R6, RZ, RZ, UR6 ;  /* 0x00000006ff067e24 */ /* 0x000fe2000f8e00ff */
[----:B-----5:R-:W-:Y:S01]  /*71a0*/  MOV R11, UR5 ;  /* 0x00000005000b7c02 */ /* 0x020fe20008000f00 */
[----:B------:R-:W-:Y:S02]  /*71b0*/  IMAD.U32 R10, RZ, RZ, UR4 ;  /* 0x00000004ff0a7e24 */ /* 0x000fe4000f8e00ff */
[----:B------:R-:W-:Y:S07]  /*71c0*/  LEPC R20, `(.L_x_113) ;  /* 0x000000001014794e */ /* 0x000fee0000000000 */
[----:B---34-:R-:W-:Y:S05]  /*71d0*/  CALL.ABS.NOINC R2 ;  /* 0x0000000002007343 */ /* 0x018fea0003c00000 */
.L_x_113:
[----:B------:R-:W-:Y:S01]  /*71e0*/  ISETP.NE.AND P0, PT, R64, RZ, PT ;  /* 0x000000ff4000720c */ /* 0x000fe20003f05270 */
[----:B------:R-:W-:Y:S05]  /*71f0*/  WARPSYNC.ALL ;  /* 0x0000000000007948 */ /* 0x000fea0003800000 */
[----:B------:R-:W-:Y:S01]  /*7200*/  R2UR UR4, R25 ;  /* 0x00000000190472ca */ /* 0x000fe200000e0000 */
[----:B------:R-:W-:Y:S01]  /*7210*/  BSSY.RECONVERGENT B0, `(.L_x_114) ;  /* 0x0000063000007945 */ /* 0x000fe20003800200 */
[----:B---3--:R-:W-:Y:S02]  /*7220*/  LOP3.LUT R0, R44, 0xffffe000, RZ, 0xc0, !PT ;  /* 0xffffe0002c007812 */ /* 0x008fe400078ec0ff */
[----:B------:R-:W-:Y:S02]  /*7230*/  LOP3.LUT R2, R45, 0xffffe000, RZ, 0xc0, !PT ;  /* 0xffffe0002d027812 */ /* 0x000fe400078ec0ff */
[----:B------:R-:W-:Y:S02]  /*7240*/  LOP3.LUT R3, R46, 0xffffe000, RZ, 0xc0, !PT ;  /* 0xffffe0002e037812 */ /* 0x000fe400078ec0ff */
[----:B------:R-:W-:Y:S02]  /*7250*/  LOP3.LUT R20, R47, 0xffffe000, RZ, 0xc0, !PT ;  /* 0xffffe0002f147812 */ /* 0x000fe400078ec0ff */
[----:B----4-:R-:W-:Y:S02]  /*7260*/  LOP3.LUT R21, R40, 0xffffe000, RZ, 0xc0, !PT ;  /* 0xffffe00028157812 */ /* 0x010fe400078ec0ff */
[----:B------:R-:W-:Y:S01]  /*7270*/  LOP3.LUT R25, R41, 0xffffe000, RZ, 0xc0, !PT ;  /* 0xffffe00029197812 */ /* 0x000fe200078ec0ff */
[----:B------:R-:W1:Y:S01]  /*7280*/  LDTM.16dp128bit.x8 R4, tmem[UR4+0x20] ;  /* 0x00002004000479ee */ /* 0x000e620008180000 */
[----:B------:R-:W-:Y:S01]  /*7290*/  R2UR UR4, R71 ;  /* 0x00000000470472ca */ /* 0x000fe200000e0000 */
[----:B------:R-:W-:Y:S01]  /*72a0*/  NOP ;  /* 0x0000000000007918 */ /* 0x000fe20000000000 */
[----:B------:R-:W-:Y:S02]  /*72b0*/  LOP3.LUT R27, R42, 0xffffe000, RZ, 0xc0, !PT ;  /* 0xffffe0002a1b7812 */ /* 0x000fe400078ec0ff */
[----:B------:R-:W-:Y:S02]  /*72c0*/  LOP3.LUT R28, R43, 0xffffe000, RZ, 0xc0, !PT ;  /* 0xffffe0002b1c7812 */ /* 0x000fe400078ec0ff */
[----:B------:R-:W-:Y:S02]  /*72d0*/  LOP3.LUT R29, R32, 0xffffe000, RZ, 0xc0, !PT ;  /* 0xffffe000201d7812 */ /* 0x000fe400078ec0ff */
[----:B------:R-:W-:Y:S02]  /*72e0*/  LOP3.LUT R30, R33, 0xffffe000, RZ, 0xc0, !PT ;  /* 0xffffe000211e7812 */ /* 0x000fe400078ec0ff */
[----:B------:R-:W-:Y:S02]  /*72f0*/  LOP3.LUT R31, R34, 0xffffe000, RZ, 0xc0, !PT ;  /* 0xffffe000221f7812 */ /* 0x000fe400078ec0ff */
[----:B------:R-:W-:Y:S01]  /*7300*/  LOP3.LUT R32, R35, 0xffffe000, RZ, 0xc0, !PT ;  /* 0xffffe00023207812 */ /* 0x000fe200078ec0ff */
[----:B------:R-:W-:Y:S01]  /*7310*/  UIADD3 UR4, UPT, UPT, UR4, 0xe0, URZ ;  /* 0x000000e004047890 */ /* 0x000fe2000fffe0ff */
[----:B------:R-:W-:Y:S02]  /*7320*/  LOP3.LUT R33, R36, 0xffffe000, RZ, 0xc0, !PT ;  /* 0xffffe00024217812 */ /* 0x000fe400078ec0ff */
[----:B------:R-:W-:Y:S01]  /*7330*/  LOP3.LUT R34, R37, 0xffffe000, RZ, 0xc0, !PT ;  /* 0xffffe00025227812 */ /* 0x000fe200078ec0ff */
[----:B------:R-:W-:Y:S01]  /*7340*/  UPRMT UR4, UR54, 0x654, UR4 ;  /* 0x0000065436047896 */ /* 0x000fe20008000004 */
[----:B------:R-:W-:Y:S02]  /*7350*/  LOP3.LUT R35, R38, 0xffffe000, RZ, 0xc0, !PT ;  /* 0xffffe00026237812 */ /* 0x000fe400078ec0ff */
[----:B------:R-:W-:Y:S01]  /*7360*/  LOP3.LUT R36, R39, 0xffffe000, RZ, 0xc0, !PT ;  /* 0xffffe00027247812 */ /* 0x000fe200078ec0ff */
[C---:B-1----:R-:W-:Y:S01]  /*7370*/  FMUL R4, R24.reuse, R4 ;  /* 0x0000000418047220 */ /* 0x042fe20000400000 */
[C---:B------:R-:W-:Y:S01]  /*7380*/  FMUL R5, R24.reuse, R5 ;  /* 0x0000000518057220 */ /* 0x040fe20000400000 */
[C---:B------:R-:W-:Y:S01]  /*7390*/  FMUL R6, R24.reuse, R6 ;  /* 0x0000000618067220 */ /* 0x040fe20000400000 */
[----:B------:R-:W-:Y:S01]  /*73a0*/  FMUL R7, R24, R7 ;  /* 0x0000000718077220 */ /* 0x000fe20000400000 */
[----:B------:R-:W-:Y:S01]  /*73b0*/  FFMA R4, R26, R0, R4 ;  /* 0x000000001a047223 */ /* 0x000fe20000000004 */
[----:B------:R-:W-:Y:S02]  /*73c0*/  IMAD.U32 R0, RZ, RZ, UR45 ;  /* 0x0000002dff007e24 */ /* 0x000fe4000f8e00ff */
[----:B------:R-:W-:Y:S01]  /*73d0*/  FMUL R8, R24, R8 ;  /* 0x0000000818087220 */ /* 0x000fe20000400000 */
[----:B------:R-:W-:Y:S01]  /*73e0*/  FFMA R5, R26, R2, R5 ;  /* 0x000000021a057223 */ /* 0x000fe20000000005 */
[----:B------:R-:W-:Y:S01]  /*73f0*/  FMUL R9, R24, R9 ;  /* 0x0000000918097220 */ /* 0x000fe20000400000 */
[----:B------:R-:W-:Y:S01]  /*7400*/  F2FP.TF32.F32.PACK_B R4, R4 ;  /* 0x00000004ff04723e */ /* 0x000fe200024050ff */
[----:B------:R-:W-:Y:S01]  /*7410*/  FFMA R6, R26, R3, R6 ;  /* 0x000000031a067223 */ /* 0x000fe20000000006 */
[----:B------:R-:W-:Y:S01]  /*7420*/  FMUL R10, R24, R10 ;  /* 0x0000000a180a7220 */ /* 0x000fe20000400000 */
[----:B------:R-:W-:Y:S01]  /*7430*/  F2FP.TF32.F32.PACK_B R5, R5 ;  /* 0x00000005ff05723e */ /* 0x000fe200024050ff */
[----:B------:R-:W-:Y:S01]  /*7440*/  FFMA R7, R26, R20, R7 ;  /* 0x000000141a077223 */ /* 0x000fe20000000007 */
[----:B------:R-:W-:Y:S01]  /*7450*/  IMAD R0, R0, 0x800, R52 ;  /* 0x0000080000007824 */ /* 0x000fe200078e0234 */
[----:B------:R-:W-:Y:S01]  /*7460*/  F2FP.TF32.F32.PACK_B R6, R6 ;  /* 0x00000006ff06723e */ /* 0x000fe200024050ff */
[----:B------:R-:W-:Y:S01]  /*7470*/  FMUL R11, R24, R11 ;  /* 0x0000000b180b7220 */ /* 0x000fe20000400000 */
[----:B------:R-:W-:Y:S01]  /*7480*/  FFMA R8, R26, R21, R8 ;  /* 0x000000151a087223 */ /* 0x000fe20000000008 */
[----:B------:R-:W-:Y:S01]  /*7490*/  F2FP.TF32.F32.PACK_B R7, R7 ;  /* 0x00000007ff07723e */ /* 0x000fe200024050ff */
[----:B------:R-:W-:Y:S01]  /*74a0*/  FMUL R12, R24, R12 ;  /* 0x0000000c180c7220 */ /* 0x000fe20000400000 */
[----:B------:R-:W-:Y:S01]  /*74b0*/  LEA R0, R0, UR44, 0x2 ;  /* 0x0000002c00007c11 */ /* 0x000fe2000f8e10ff */
[----:B------:R-:W-:Y:S01]  /*74c0*/  FFMA R9, R26, R25, R9 ;  /* 0x000000191a097223 */ /* 0x000fe20000000009 */
[----:B------:R-:W-:Y:S01]  /*74d0*/  FMUL R13, R24, R13 ;  /* 0x0000000d180d7220 */ /* 0x000fe20000400000 */
        /* <DEDUP_REMOVED lines=12> */
[C---:B------:R-:W-:Y:S01]  /*75a0*/  IADD3 R2, PT, PT, R73.reuse, 0x400, R0 ;  /* 0x0000040049027810 */ /* 0x040fe20007ffe000 */
[C---:B------:R-:W-:Y:S01]  /*75b0*/  FFMA R16, R26.reuse, R33, R16 ;  /* 0x000000211a107223 */ /* 0x040fe20000000010 */
[----:B------:R-:W-:Y:S01]  /*75c0*/  F2FP.TF32.F32.PACK_B R8, R8 ;  /* 0x00000008ff08723e */ /* 0x000fe200024050ff */
[----:B------:R-:W-:Y:S01]  /*75d0*/  SYNCS.ARRIVE.TRANS64.RED.A1T0 RZ, [UR4], RZ ;  /* 0x000000ffffff79a7 */ /* 0x000fe20008100404 */
[----:B------:R1:W-:Y:S01]  /*75e0*/  STSM.16.M88.4 [R0+0x400], R4 ;  /* 0x0004000400007844 */ /* 0x0003e20000000200 */
[----:B------:R-:W-:Y:S01]  /*75f0*/  F2FP.TF32.F32.PACK_B R9, R9 ;  /* 0x00000009ff09723e */ /* 0x000fe200024050ff */
[C---:B------:R-:W-:Y:S01]  /*7600*/  FFMA R17, R26.reuse, R34, R17 ;  /* 0x000000221a117223 */ /* 0x040fe20000000011 */
[----:B------:R-:W-:Y:S01]  /*7610*/  F2FP.TF32.F32.PACK_B R10, R10 ;  /* 0x0000000aff0a723e */ /* 0x000fe200024050ff */
[C---:B------:R-:W-:Y:S01]  /*7620*/  FFMA R18, R26.reuse, R35, R18 ;  /* 0x000000231a127223 */ /* 0x040fe20000000012 */
[----:B------:R-:W-:Y:S01]  /*7630*/  F2FP.TF32.F32.PACK_B R11, R11 ;  /* 0x0000000bff0b723e */ /* 0x000fe200024050ff */
[----:B------:R-:W-:Y:S01]  /*7640*/  FFMA R19, R26, R36, R19 ;  /* 0x000000241a137223 */ /* 0x000fe20000000013 */
[----:B------:R-:W-:Y:S02]  /*7650*/  IADD3 R72, PT, PT, R72, 0x400, R0 ;  /* 0x0000040048487810 */ /* 0x000fe40007ffe000 */
[----:B------:R-:W-:Y:S01]  /*7660*/  F2FP.TF32.F32.PACK_B R12, R12 ;  /* 0x0000000cff0c723e */ /* 0x000fe200024050ff */
        /* <DEDUP_REMOVED lines=20> */
[----:B------:R-:W-:Y:S02]  /*77b0*/  ULEA UR5, UR45, UR44, 0xd ;  /* 0x0000002c2d057291 */ /* 0x000fe4000f8e68ff */
[----:B------:R-:W-:Y:S02]  /*77c0*/  UIADD3 UR9, UPT, UPT, UR49, 0x20, URZ ;  /* 0x0000002031097890 */ /* 0x000fe4000fffe0ff */
[----:B------:R-:W-:Y:S01]  /*77d0*/  UIADD3 UR8, UPT, UPT, UR5, 0x400, URZ ;  /* 0x0000040005087890 */ /* 0x000fe2000fffe0ff */
[----:B------:R-:W-:Y:S01]  /*77e0*/  UMOV UR10, UR50 ;  /* 0x00000032000a7c82 */ /* 0x000fe20008000000 */
[----:B------:R-:W-:Y:S01]  /*77f0*/  UMOV UR11, UR36 ;  /* 0x00000024000b7c82 */ /* 0x000fe20008000000 */
[----:B--2---:R-:W-:Y:S04]  /*7800*/  UIADD3 UR4, UP0, UPT, UR6, 0x680, URZ ;  /* 0x0000068006047890 */ /* 0x004fe8000ff1e0ff */
[----:B------:R-:W-:Y:S09]  /*7810*/  UIADD3.X UR5, UPT, UPT, URZ, UR7, URZ, UP0, !UPT ;  /* 0x00000007ff057290 */ /* 0x000ff200087fe4ff */
[----:B------:R2:W-:Y:S02]  /*7820*/  UTMASTG.3D [UR8], [UR4] ;  /* 0x00000008040073b5 */ /* 0x0005e40008010000 */
[----:B--2---:R0:W-:Y:S02]  /*7830*/  UTMACMDFLUSH ;  /* 0x00000000000079b7 */ /* 0x0041e40000000000 */
.L_x_115:
[----:B------:R-:W-:Y:S05]  /*7840*/  BSYNC.RECONVERGENT B0 ;  /* 0x0000000000007941 */ /* 0x000fea0003800200 */
.L_x_114:
[----:B------:R-:W-:Y:S01]  /*7850*/  UIADD3 UR4, UPT, UPT, UR45, 0x1, URZ ;  /* 0x000000012d047890 */ /* 0x000fe2000fffe0ff */
[----:B------:R-:W-:Y:S03]  /*7860*/  BSSY.RECONVERGENT B0, `(.L_x_116) ;  /* 0x0000008000007945 */ /* 0x000fe60003800200 */
[----:B------:R-:W-:Y:S04]  /*7870*/  UISETP.NE.AND UP0, UPT, UR4, 0x3, UPT ;  /* 0x000000030400788c */ /* 0x000fe8000bf05270 */
[----:B------:R-:W-:Y:S02]  /*7880*/  UISETP.EQ.XOR UP1, UPT, UR47, 0x3, !UP0 ;  /* 0x000000032f00788c */ /* 0x000fe4000c722a70 */
[----:B------:R-:W-:Y:S02]  /*7890*/  USEL UR46, UR4, URZ, UP0 ;  /* 0x000000ff042e7287 */ /* 0x000fe40008000000 */
[----:B------:R-:W-:Y:S04]  /*78a0*/  USEL UR5, URZ, 0x1, !UP1 ;  /* 0x00000001ff057887 */ /* 0x000fe8000c800000 */
[----:B------:R-:W-:Y:S01]  /*78b0*/  ULOP3.LUT UR55, UR55, UR5, URZ, 0x3c, !UPT ;  /* 0x0000000537377292 */ /* 0x000fe2000f8e3cff */
[----:B------:R-:W-:Y:S11]  /*78c0*/  @P0 BRA `(.L_x_117) ;  /* 0x0000000000040947 */ /* 0x000ff60003800000 */
[----:B------:R-:W-:Y:S04]  /*78d0*/  DEPBAR.LE SB0, 0x1 ;  /* 0x000080400000791a */ /* 0x000fe80000000000 */
.L_x_117:
[----:B------:R-:W-:Y:S05]  /*78e0*/  BSYNC.RECONVERGENT B0 ;  /* 0x0000000000007941 */ /* 0x000fea0003800200 */
.L_x_116:
[----:B------:R-:W-:Y:S01]  /*78f0*/  BAR.SYNC.DEFER_BLOCKING 0x1, 0x80 ;  /* 0x0042000000007b1d */ /* 0x000fe20000010000 */
[----:B------:R-:W-:Y:S01]  /*7900*/  UISETP.NE.AND UP0, UPT, UR53, -0x2, UPT ;  /* 0xfffffffe3500788c */ /* 0x000fe2000bf05270 */
[----:B------:R-:W-:Y:S08]  /*7910*/  IADD3 R22, PT, PT, R22, 0x1, RZ ;  /* 0x0000000116167810 */ /* 0x000ff00007ffe0ff */
[----:B------:R-:W-:Y:S05]  /*7920*/  BRA.U !UP0, `(.L_x_118) ;  /* 0x0000000108287547 */ /* 0x000fea000b800000 */
[----:B------:R-:W-:Y:S01]  /*7930*/  ISETP.NE.AND P0, PT, R70, RZ, PT ;  /* 0x000000ff4600720c */ /* 0x000fe20003f05270 */
[----:B-1----:R-:W-:Y:S01]  /*7940*/  IMAD.U32 R2, RZ, RZ, UR52 ;  /* 0x00000034ff027e24 */ /* 0x002fe2000f8e00ff */
[----:B------:R-:W-:Y:S01]  /*7950*/  UIADD3 UR4, UPT, UPT, UR52, 0x1, URZ ;  /* 0x0000000134047890 */ /* 0x000fe2000fffe0ff */
[----:B------:R-:W-:Y:S03]  /*7960*/  IMAD.U32 R0, RZ, RZ, UR54 ;  /* 0x00000036ff007e24 */ /* 0x000fe6000f8e00ff */
[----:B------:R-:W-:Y:S04]  /*7970*/  UISETP.NE.AND UP0, UPT, UR4, 0x3, UPT ;  /* 0x000000030400788c */ /* 0x000fe8000bf05270 */
[----:B------:R-:W-:Y:S03]  /*7980*/  USEL UR52, UR4, URZ, UP0 ;  /* 0x000000ff04347287 */ /* 0x000fe60008000000 */
[----:B------:R-:W-:Y:S05]  /*7990*/  @P0 LEA R2, R2, UR44, 0x3 ;  /* 0x0000002c02020c11 */ /* 0x000fea000f8e18ff */
[----:B------:R-:W-:Y:S05]  /*79a0*/  @P0 VIADD R2, R2, 0x78 ;  /* 0x0000007802020836 */ /* 0x000fea0000000000 */
[----:B------:R-:W-:Y:S04]  /*79b0*/  @P0 PRMT R0, R0, 0x654, R2 ;  /* 0x0000065400000816 */ /* 0x000fe80000000002 */
[----:B------:R2:W-:Y:S03]  /*79c0*/  @P0 SYNCS.ARRIVE.TRANS64.RED.A1T0 RZ, [R0+URZ], RZ ;  /* 0x000000ff00ff09a7 */ /* 0x0005e600081004ff */
.L_x_118:
[----:B------:R-:W-:Y:S01]  /*79d0*/  R2UR UR6, R69 ;  /* 0x00000000450672ca */ /* 0x000fe200000e0000 */
[----:B------:R-:W-:Y:S01]  /*79e0*/  UIADD3 UR53, UPT, UPT, UR53, 0x2, URZ ;  /* 0x0000000235357890 */ /* 0x000fe2000fffe0ff */
[----:B------:R-:W-:Y:S02]  /*79f0*/  R2UR UR5, R55 ;  /* 0x00000000370572ca */ /* 0x000fe400000e0000 */
[----:B------:R-:W-:Y:S02]  /*7a00*/  R2UR UR4, R56 ;  /* 0x00000000380472ca */ /* 0x000fe400000e0000 */
[----:B------:R-:W-:Y:S02]  /*7a10*/  R2UR UR36, R67 ;  /* 0x00000000432472ca */ /* 0x000fe400000e0000 */
[----:B------:R-:W-:Y:S02]  /*7a20*/  ISETP.NE.AND P0, PT, R59, 0x2, PT ;  /* 0x000000023b00780c */ /* 0x000fe40003f05270 */
[----:B------:R-:W-:Y:S02]  /*7a30*/  ISETP.NE.AND P1, PT, R22, 0x4, PT ;  /* 0x000000041600780c */ /* 0x000fe40003f25270 */
[----:B-1----:R-:W-:Y:S01]  /*7a40*/  SEL R2, RZ, 0x1, P0 ;  /* 0x00000001ff027807 */ /* 0x002fe20000000000 */
[----:B------:R-:W-:Y:S01]  /*7a50*/  UISETP.NE.AND UP0, UPT, UR6, URZ, UPT ;  /* 0x000000ff0600728c */ /* 0x000fe2000bf05270 */
[----:B--2---:R-:W-:Y:S01]  /*7a60*/  SEL R0, RZ, 0x1, P1 ;  /* 0x00000001ff007807 */ /* 0x004fe20000800000 */
[----:B------:R-:W-:Y:S01]  /*7a70*/  UIADD3 UR26, UPT, UPT, UR37, UR5, URZ ;  /* 0x00000005251a7290 */ /* 0x000fe2000fffe0ff */
[----:B------:R-:W-:Y:S01]  /*7a80*/  LOP3.LUT R60, R60, R2, RZ, 0x3c, !PT ;  /* 0x000000023c3c7212 */ /* 0x000fe200078e3cff */
[----:B------:R-:W-:Y:S01]  /*7a90*/  UIADD3 UR25, UPT, UPT, UR38, UR4, URZ ;  /* 0x0000000426197290 */ /* 0x000fe2000fffe0ff */
[----:B------:R-:W-:Y:S02]  /*7aa0*/  LOP3.LUT R61, R61, R0, RZ, 0x3c, !PT ;  /* 0x000000003d3d7212 */ /* 0x000fe400078e3cff */
[----:B------:R-:W-:Y:S02]  /*7ab0*/  SEL R59, R59, RZ, P0 ;  /* 0x000000ff3b3b7207 */ /* 0x000fe40000000000 */
[----:B------:R-:W-:Y:S01]  /*7ac0*/  SEL R22, R22, RZ, P1 ;  /* 0x000000ff16167207 */ /* 0x000fe20000800000 */
[----:B------:R-:W-:Y:S06]  /*7ad0*/  BRA.U UP0, `(.L_x_119) ;  /* 0xffffffd900b07547 */ /* 0x000fec000b83ffff */
[----:B------:R-:W-:-:S13]  /*7ae0*/  R2UR UR4, R57 ;  /* 0x00000000390472ca */ /* 0x000fda00000e0000 */
[----:B------:R-:W-:-:S09]  /*7af0*/  UISETP.NE.AND UP0, UPT, UR4, URZ, UPT ;  /* 0x000000ff0400728c */ /* 0x000fd2000bf05270 */
[----:B------:R-:W-:Y:S05]  /*7b00*/  BRA.U !UP0, `(.L_x_120) ;  /* 0x0000000108487547 */ /* 0x000fea000b800000 */
[----:B------:R-:W1:Y:S02]  /*7b10*/  LDCU.64 UR4, c[0x0][0x890] ;  /* 0x00011200ff0477ac */ /* 0x000e640008000a00 */
[----:B-1----:R-:W-:-:S04]  /*7b20*/  UISETP.NE.U32.AND UP0, UPT, UR4, URZ, UPT ;  /* 0x000000ff0400728c */ /* 0x002fc8000bf05070 */
[----:B------:R-:W-:-:S09]  /*7b30*/  UISETP.NE.AND.EX UP0, UPT, UR5, URZ, UPT, UP0 ;  /* 0x000000ff0500728c */ /* 0x000fd2000bf05300 */
[----:B------:R-:W-:Y:S05]  /*7b40*/  BRA.U UP0, `(.L_x_121) ;  /* 0x00000001000c7547 */ /* 0x000fea000b800000 */
[----:B------:R-:W-:-:S13]  /*7b50*/  FSETP.NEU.AND P0, PT, R26, RZ, PT ;  /* 0x000000ff1a00720b */ /* 0x000fda0003f0d000 */
[----:B------:R-:W-:Y:S05]  /*7b60*/  @!P0 EXIT ;  /* 0x000000000000894d */ /* 0x000fea0003800000 */
[----:B------:R-:W-:Y:S05]  /*7b70*/  BRA `(.L_x_120) ;  /* 0x00000000002c7947 */ /* 0x000fea0003800000 */
.L_x_121:
[----:B------:R-:W-:Y:S01]  /*7b80*/  ISETP.NE.AND P0, PT, R58, RZ, PT ;  /* 0x000000ff3a00720c */ /* 0x000fe20003f05270 */
[----:B------:R-:W-:-:S12]  /*7b90*/  BSSY.RECONVERGENT B0, `(.L_x_120) ;  /* 0x0000009000007945 */ /* 0x000fd80003800200 */
[----:B------:R-:W-:Y:S05]  /*7ba0*/  @P0 BRA `(.L_x_122) ;  /* 0x0000000000140947 */ /* 0x000fea0003800000 */
[----:B------:R-:W1:Y:S02]  /*7bb0*/  LDCU.64 UR4, c[0x0][0x888] ;  /* 0x00011100ff0477ac */ /* 0x000e640008000a00 */
[----:B-1----:R-:W-:-:S04]  /*7bc0*/  ISETP.NE.U32.AND P0, PT, RZ, UR4, PT ;  /* 0x00000004ff007c0c */ /* 0x002fc8000bf05070 */
[----:B------:R-:W-:-:S13]  /*7bd0*/  ISETP.NE.AND.EX P0, PT, RZ, UR5, PT, P0 ;  /* 0x00000005ff007c0c */ /* 0x000fda000bf05300 */
[----:B------:R-:W-:Y:S05]  /*7be0*/  @!P0 EXIT ;  /* 0x000000000000894d */ /* 0x000fea0003800000 */
[----:B------:R-:W-:Y:S05]  /*7bf0*/  BRA `(.L_x_123) ;  /* 0x0000000000087947 */ /* 0x000fea0003800000 */
.L_x_122:
[----:B------:R-:W-:-:S13]  /*7c00*/  FSETP.NEU.AND P0, PT, R26, RZ, PT ;  /* 0x000000ff1a00720b */ /* 0x000fda0003f0d000 */
[----:B------:R-:W-:Y:S05]  /*7c10*/  @!P0 EXIT ;  /* 0x000000000000894d */ /* 0x000fea0003800000 */
.L_x_123:
[----:B------:R-:W-:Y:S05]  /*7c20*/  BSYNC.RECONVERGENT B0 ;  /* 0x0000000000007941 */ /* 0x000fea0003800200 */
.L_x_120:
[----:B------:R-:W-:Y:S01]  /*7c30*/  ULEA UR4, UR52, UR44, 0x3 ;  /* 0x0000002c34047291 */ /* 0x000fe2000f8e18ff */
[----:B------:R-:W-:-:S04]  /*7c40*/  DEPBAR.LE SB0, 0x0 ;  /* 0x000080000000791a */ /* 0x000fc80000000000 */
[----:B------:R-:W-:-:S04]  /*7c50*/  UIADD3 UR4, UPT, UPT, UR4, 0x78, URZ ;  /* 0x0000007804047890 */ /* 0x000fc8000fffe0ff */
[----:B------:R-:W-:-:S09]  /*7c60*/  UPRMT UR4, UR54, 0x654, UR4 ;  /* 0x0000065436047896 */ /* 0x000fd20008000004 */
[----:B------:R-:W-:Y:S01]  /*7c70*/  SYNCS.ARRIVE.TRANS64.RED.A1T0 RZ, [UR4], RZ ;  /* 0x000000ffffff79a7 */ /* 0x000fe20008100404 */
[----:B------:R-:W-:Y:S05]  /*7c80*/  EXIT ;  /* 0x000000000000794d */ /* 0x000fea0003800000 */
.L_x_24:
[----:B--2---:R2:W3:Y:S02]  /*7c90*/  SYNCS.PHASECHK.TRANS64.TRYWAIT P0, [R0+URZ+0x110], R2 ;  /* 0x00011002000075a7 */ /* 0x0044e400080011ff */
[----:B---3--:R-:W-:Y:S05]  /*7ca0*/  @!P0 NANOSLEEP.SYNCS 0x989680 ;  /* 0x009896800000895d */ /* 0x008fea0003900000 */
[----:B------:R-:W3:Y:S02]  /*7cb0*/  @!P0 SYNCS.PHASECHK.TRANS64 P0, [R0+URZ+0x110], R2 ;  /* 0x00011002000085a7 */ /* 0x000ee400080010ff */
[----:B---3--:R-:W-:Y:S05]  /*7cc0*/  @!P0 BRA `(.L_x_24) ;  /* 0xfffffffc00f08947 */ /* 0x008fea000383ffff */
[----:B------:R-:W-:Y:S05]  /*7cd0*/  BRA `(.L_x_124) ;  /* 0xffffff9c00047947 */ /* 0x000fea000383ffff */
.L_x_27:
[----:B-1----:R-:W-:-:S07]  /*7ce0*/  MOV R0, UR33 ;  /* 0x0000002100007c02 */ /* 0x002fce0008000f00 */
.L_x_125:
[----:B-1----:R1:W2:Y:S02]  /*7cf0*/  SYNCS.PHASECHK.TRANS64.TRYWAIT P0, [R0+URZ+0x30], R3 ;  /* 0x00003003000075a7 */ /* 0x0022a400080011ff */
[----:B--2---:R-:W-:Y:S05]  /*7d00*/  @!P0 NANOSLEEP.SYNCS 0x989680 ;  /* 0x009896800000895d */ /* 0x004fea0003900000 */
[----:B------:R-:W2:Y:S02]  /*7d10*/  @!P0 SYNCS.PHASECHK.TRANS64 P0, [R0+URZ+0x30], R3 ;  /* 0x00003003000085a7 */ /* 0x000ea400080010ff */
[----:B--2---:R-:W-:Y:S05]  /*7d20*/  @!P0 BRA `(.L_x_125) ;  /* 0xfffffffc00f08947 */ /* 0x004fea000383ffff */
[----:B------:R-:W-:Y:S05]  /*7d30*/  BRA `(.L_x_26) ;  /* 0xffffff9c004c7947 */ /* 0x000fea000383ffff */
.L_x_34:
[----:B-1----:R-:W-:-:S07]  /*7d40*/  MOV R0, UR33 ;  /* 0x0000002100007c02 */ /* 0x002fce0008000f00 */
.L_x_126:
[----:B-1----:R1:W2:Y:S02]  /*7d50*/  SYNCS.PHASECHK.TRANS64.TRYWAIT P0, [R0+URZ+0x30], R3 ;  /* 0x00003003000075a7 */ /* 0x0022a400080011ff */
[----:B--2---:R-:W-:Y:S05]  /*7d60*/  @!P0 NANOSLEEP.SYNCS 0x989680 ;  /* 0x009896800000895d */ /* 0x004fea0003900000 */
[----:B------:R-:W2:Y:S02]  /*7d70*/  @!P0 SYNCS.PHASECHK.TRANS64 P0, [R0+URZ+0x30], R3 ;  /* 0x00003003000085a7 */ /* 0x000ea400080010ff */
[----:B--2---:R-:W-:Y:S05]  /*7d80*/  @!P0 BRA `(.L_x_126) ;  /* 0xfffffffc00f08947 */ /* 0x004fea000383ffff */
[----:B------:R-:W-:Y:S05]  /*7d90*/  BRA `(.L_x_33) ;  /* 0xffffffa000407947 */ /* 0x000fea000383ffff */
.L_x_39:
[----:B-1----:R1:W2:Y:S02]  /*7da0*/  SYNCS.PHASECHK.TRANS64.TRYWAIT P0, [R3+URZ+0xa0], R0 ;  /* 0x0000a000030075a7 */ /* 0x0022a400080011ff */
[----:B--2---:R-:W-:Y:S05]  /*7db0*/  @!P0 NANOSLEEP.SYNCS 0x989680 ;  /* 0x009896800000895d */ /* 0x004fea0003900000 */
[----:B------:R-:W2:Y:S02]  /*7dc0*/  @!P0 SYNCS.PHASECHK.TRANS64 P0, [R3+URZ+0xa0], R0 ;  /* 0x0000a000030085a7 */ /* 0x000ea400080010ff */
[----:B--2---:R-:W-:Y:S05]  /*7dd0*/  @!P0 BRA `(.L_x_39) ;  /* 0xfffffffc00f08947 */ /* 0x004fea000383ffff */
[----:B------:R-:W-:Y:S05]  /*7de0*/  BRA `(.L_x_127) ;  /* 0xffffffa400147947 */ /* 0x000fea000383ffff */
.L_x_43:
[----:B------:R-:W-:-:S07]  /*7df0*/  MOV R0, UR4 ;  /* 0x0000000400007c02 */ /* 0x000fce0008000f00 */
.L_x_128:
[----:B-1----:R1:W2:Y:S02]  /*7e00*/  SYNCS.PHASECHK.TRANS64.TRYWAIT P0, [R0+URZ], R2 ;  /* 0x00000002000075a7 */ /* 0x0022a400080011ff */
[----:B--2---:R-:W-:Y:S05]  /*7e10*/  @!P0 NANOSLEEP.SYNCS 0x989680 ;  /* 0x009896800000895d */ /* 0x004fea0003900000 */
[----:B------:R-:W2:Y:S02]  /*7e20*/  @!P0 SYNCS.PHASECHK.TRANS64 P0, [R0+URZ], R2 ;  /* 0x00000002000085a7 */ /* 0x000ea400080010ff */
[----:B--2---:R-:W-:Y:S05]  /*7e30*/  @!P0 BRA `(.L_x_128) ;  /* 0xfffffffc00f08947 */ /* 0x004fea000383ffff */
[----:B------:R-:W-:Y:S05]  /*7e40*/  BRA `(.L_x_129) ;  /* 0xffffffa800c07947 */ /* 0x000fea000383ffff */
.L_x_44:
[----:B------:R-:W-:-:S07]  /*7e50*/  MOV R0, UR5 ;  /* 0x0000000500007c02 */ /* 0x000fce0008000f00 */
.L_x_130:
[----:B-1----:R1:W2:Y:S02]  /*7e60*/  SYNCS.PHASECHK.TRANS64.TRYWAIT P0, [R0+URZ], R3 ;  /* 0x00000003000075a7 */ /* 0x0022a400080011ff */
[----:B--2---:R-:W-:Y:S05]  /*7e70*/  @!P0 NANOSLEEP.SYNCS 0x989680 ;  /* 0x009896800000895d */ /* 0x004fea0003900000 */
[----:B------:R-:W2:Y:S02]  /*7e80*/  @!P0 SYNCS.PHASECHK.TRANS64 P0, [R0+URZ], R3 ;  /* 0x00000003000085a7 */ /* 0x000ea400080010ff */
[----:B--2---:R-:W-:Y:S05]  /*7e90*/  @!P0 BRA `(.L_x_130) ;  /* 0xfffffffc00f08947 */ /* 0x004fea000383ffff */
[----:B------:R-:W-:Y:S05]  /*7ea0*/  BRA `(.L_x_131) ;  /* 0xffffffa800cc7947 */ /* 0x000fea000383ffff */
.L_x_45:
[----:B------:R-:W-:-:S07]  /*7eb0*/  MOV R0, UR5 ;  /* 0x0000000500007c02 */ /* 0x000fce0008000f00 */
.L_x_132:
[----:B-1----:R1:W2:Y:S02]  /*7ec0*/  SYNCS.PHASECHK.TRANS64.TRYWAIT P0, [R0+URZ], R3 ;  /* 0x00000003000075a7 */ /* 0x0022a400080011ff */
[----:B--2---:R-:W-:Y:S05]  /*7ed0*/  @!P0 NANOSLEEP.SYNCS 0x989680 ;  /* 0x009896800000895d */ /* 0x004fea0003900000 */
[----:B------:R-:W2:Y:S02]  /*7ee0*/  @!P0 SYNCS.PHASECHK.TRANS64 P0, [R0+URZ], R3 ;  /* 0x00000003000085a7 */ /* 0x000ea400080010ff */
[----:B--2---:R-:W-:Y:S05]  /*7ef0*/  @!P0 BRA `(.L_x_132) ;  /* 0xfffffffc00f08947 */ /* 0x004fea000383ffff */
[----:B------:R-:W-:Y:S05]  /*7f00*/  BRA `(.L_x_133) ;  /* 0xffffffa800d87947 */ /* 0x000fea000383ffff */
.L_x_46:
[----:B------:R-:W-:-:S07]  /*7f10*/  MOV R0, UR5 ;  /* 0x0000000500007c02 */ /* 0x000fce0008000f00 */
.L_x_134:
[----:B-1----:R1:W2:Y:S02]  /*7f20*/  SYNCS.PHASECHK.TRANS64.TRYWAIT P0, [R0+URZ], R3 ;  /* 0x00000003000075a7 */ /* 0x0022a400080011ff */
[----:B--2---:R-:W-:Y:S05]  /*7f30*/  @!P0 NANOSLEEP.SYNCS 0x989680 ;  /* 0x009896800000895d */ /* 0x004fea0003900000 */
[----:B------:R-:W2:Y:S02]  /*7f40*/  @!P0 SYNCS.PHASECHK.TRANS64 P0, [R0+URZ], R3 ;  /* 0x00000003000085a7 */ /* 0x000ea400080010ff */
[----:B--2---:R-:W-:Y:S05]  /*7f50*/  @!P0 BRA `(.L_x_134) ;  /* 0xfffffffc00f08947 */ /* 0x004fea000383ffff */
[----:B------:R-:W-:Y:S05]  /*7f60*/  BRA `(.L_x_135) ;  /* 0xffffffa800e47947 */ /* 0x000fea000383ffff */
.L_x_47:
[----:B------:R-:W-:-:S07]  /*7f70*/  MOV R0, UR5 ;  /* 0x0000000500007c02 */ /* 0x000fce0008000f00 */
.L_x_136:
[----:B-1----:R1:W2:Y:S02]  /*7f80*/  SYNCS.PHASECHK.TRANS64.TRYWAIT P0, [R0+URZ], R3 ;  /* 0x00000003000075a7 */ /* 0x0022a400080011ff */
[----:B--2---:R-:W-:Y:S05]  /*7f90*/  @!P0 NANOSLEEP.SYNCS 0x989680 ;  /* 0x009896800000895d */ /* 0x004fea0003900000 */
[----:B------:R-:W2:Y:S02]  /*7fa0*/  @!P0 SYNCS.PHASECHK.TRANS64 P0, [R0+URZ], R3 ;  /* 0x00000003000085a7 */ /* 0x000ea400080010ff */
[----:B--2---:R-:W-:Y:S05]  /*7fb0*/  @!P0 BRA `(.L_x_136) ;  /* 0xfffffffc00f08947 */ /* 0x004fea000383ffff */
[----:B------:R-:W-:Y:S05]  /*7fc0*/  BRA `(.L_x_137) ;  /* 0xffffffa800f07947 */ /* 0x000fea000383ffff */
.L_x_50:
[----:B-1----:R1:W2:Y:S02]  /*7fd0*/  SYNCS.PHASECHK.TRANS64.TRYWAIT P0, [R2+URZ+0x100], R4 ;  /* 0x00010004020075a7 */ /* 0x0022a400080011ff */
[----:B--2---:R-:W-:Y:S05]  /*7fe0*/  @!P0 NANOSLEEP.SYNCS 0x989680 ;  /* 0x009896800000895d */ /* 0x004fea0003900000 */
[----:B------:R-:W2:Y:S02]  /*7ff0*/  @!P0 SYNCS.PHASECHK.TRANS64 P0, [R2+URZ+0x100], R4 ;  /* 0x00010004020085a7 */ /* 0x000ea400080010ff */
[----:B--2---:R-:W-:Y:S05]  /*8000*/  @!P0 BRA `(.L_x_50) ;  /* 0xfffffffc00f08947 */ /* 0x004fea000383ffff */
[----:B------:R-:W-:Y:S05]  /*8010*/  BRA `(.L_x_138) ;  /* 0xffffffac004c7947 */ /* 0x000fea000383ffff */
.L_x_51:
[----:B------:R-:W-:-:S07]  /*8020*/  MOV R2, UR4 ;  /* 0x0000000400027c02 */ /* 0x000fce0008000f00 */
.L_x_139:
[----:B-1----:R1:W2:Y:S02]  /*8030*/  SYNCS.PHASECHK.TRANS64.TRYWAIT P0, [R2+URZ+0xb0], R5 ;  /* 0x0000b005020075a7 */ /* 0x0022a400080011ff */
[----:B--2---:R-:W-:Y:S05]  /*8040*/  @!P0 NANOSLEEP.SYNCS 0x989680 ;  /* 0x009896800000895d */ /* 0x004fea0003900000 */
[----:B------:R-:W2:Y:S02]  /*8050*/  @!P0 SYNCS.PHASECHK.TRANS64 P0, [R2+URZ+0xb0], R5 ;  /* 0x0000b005020085a7 */ /* 0x000ea400080010ff */
[----:B--2---:R-:W-:Y:S05]  /*8060*/  @!P0 BRA `(.L_x_139) ;  /* 0xfffffffc00f08947 */ /* 0x004fea000383ffff */
[----:B------:R-:W-:Y:S05]  /*8070*/  BRA `(.L_x_140) ;  /* 0xffffffac005c7947 */ /* 0x000fea000383ffff */
.L_x_52:
[----:B-1----:R1:W2:Y:S02]  /*8080*/  SYNCS.PHASECHK.TRANS64.TRYWAIT P1, [R2+URZ+0xa0], R4 ;  /* 0x0000a004020075a7 */ /* 0x0022a400080211ff */
[----:B--2---:R-:W-:Y:S05]  /*8090*/  @!P1 NANOSLEEP.SYNCS 0x989680 ;  /* 0x009896800000995d */ /* 0x004fea0003900000 */
[----:B------:R-:W2:Y:S02]  /*80a0*/  @!P1 SYNCS.PHASECHK.TRANS64 P1, [R2+URZ+0xa0], R4 ;  /* 0x0000a004020095a7 */ /* 0x000ea400080210ff */
[----:B--2---:R-:W-:Y:S05]  /*80b0*/  @!P1 BRA `(.L_x_52) ;  /* 0xfffffffc00f09947 */ /* 0x004fea000383ffff */
[----:B------:R-:W-:Y:S05]  /*80c0*/  BRA `(.L_x_141) ;  /* 0xffffffac008c7947 */ /* 0x000fea000383ffff */
.L_x_55:
[----:B------:R-:W-:-:S07]  /*80d0*/  MOV R0, UR4 ;  /* 0x0000000400007c02 */ /* 0x000fce0008000f00 */
.L_x_142:
[----:B-1----:R1:W2:Y:S02]  /*80e0*/  SYNCS.PHASECHK.TRANS64.TRYWAIT P0, [R0+URZ+0xb0], R2 ;  /* 0x0000b002000075a7 */ /* 0x0022a400080011ff */
[----:B--2---:R-:W-:Y:S05]  /*80f0*/  @!P0 NANOSLEEP.SYNCS 0x989680 ;  /* 0x009896800000895d */ /* 0x004fea0003900000 */
[----:B------:R-:W2:Y:S02]  /*8100*/  @!P0 SYNCS.PHASECHK.TRANS64 P0, [R0+URZ+0xb0], R2 ;  /* 0x0000b002000085a7 */ /* 0x000ea400080010ff */
[----:B--2---:R-:W-:Y:S05]  /*8110*/  @!P0 BRA `(.L_x_142) ;  /* 0xfffffffc00f08947 */ /* 0x004fea000383ffff */
[----:B------:R-:W-:Y:S05]  /*8120*/  BRA `(.L_x_54) ;  /* 0xffffffac00e07947 */ /* 0x000fea000383ffff */
.L_x_62:
[----:B-1----:R1:W2:Y:S02]  /*8130*/  SYNCS.PHASECHK.TRANS64.TRYWAIT P1, [R0+URZ+0xa0], R2 ;  /* 0x0000a002000075a7 */ /* 0x0022a400080211ff */
[----:B--2---:R-:W-:Y:S05]  /*8140*/  @!P1 NANOSLEEP.SYNCS 0x989680 ;  /* 0x009896800000995d */ /* 0x004fea0003900000 */
[----:B------:R-:W2:Y:S02]  /*8150*/  @!P1 SYNCS.PHASECHK.TRANS64 P1, [R0+URZ+0xa0], R2 ;  /* 0x0000a002000095a7 */ /* 0x000ea400080210ff */
[----:B--2---:R-:W-:Y:S05]  /*8160*/  @!P1 BRA `(.L_x_62) ;  /* 0xfffffffc00f09947 */ /* 0x004fea000383ffff */
[----:B------:R-:W-:Y:S05]  /*8170*/  BRA `(.L_x_143) ;  /* 0xffffffb400747947 */ /* 0x000fea000383ffff */
.L_x_63:
[----:B------:R-:W-:-:S07]  /*8180*/  MOV R2, UR46 ;  /* 0x0000002e00027c02 */ /* 0x000fce0008000f00 */
.L_x_144:
[----:B-1----:R1:W2:Y:S02]  /*8190*/  SYNCS.PHASECHK.TRANS64.TRYWAIT P0, [R2+URZ+0xe0], R0 ;  /* 0x0000e000020075a7 */ /* 0x0022a400080011ff */
[----:B--2---:R-:W-:Y:S05]  /*81a0*/  @!P0 NANOSLEEP.SYNCS 0x989680 ;  /* 0x009896800000895d */ /* 0x004fea0003900000 */
[----:B------:R-:W2:Y:S02]  /*81b0*/  @!P0 SYNCS.PHASECHK.TRANS64 P0, [R2+URZ+0xe0], R0 ;  /* 0x0000e000020085a7 */ /* 0x000ea400080010ff */
[----:B--2---:R-:W-:Y:S05]  /*81c0*/  @!P0 BRA `(.L_x_144) ;  /* 0xfffffffc00f08947 */ /* 0x004fea000383ffff */
[----:B------:R-:W-:Y:S05]  /*81d0*/  BRA `(.L_x_145) ;  /* 0xffffffb400c47947 */ /* 0x000fea000383ffff */
.L_x_66:
[----:B------:R-:W-:Y:S07]  /*81e0*/  MOV R0, UR7 ;  /* 0x0000000700007c02 */ /* 0x000fee0008000f00 */
.L_x_146:
[----:B-1----:R1:W2:Y:S02]  /*81f0*/  SYNCS.PHASECHK.TRANS64.TRYWAIT P0, [R0+URZ], R2 ;  /* 0x00000002000075a7 */ /* 0x0022a400080011ff */
[----:B--2---:R-:W-:Y:S05]  /*8200*/  @!P0 NANOSLEEP.SYNCS 0x989680 ;  /* 0x009896800000895d */ /* 0x004fea0003900000 */
[----:B------:R-:W2:Y:S02]  /*8210*/  @!P0 SYNCS.PHASECHK.TRANS64 P0, [R0+URZ], R2 ;  /* 0x00000002000085a7 */ /* 0x000ea400080010ff */
[----:B--2---:R-:W-:Y:S05]  /*8220*/  @!P0 BRA `(.L_x_146) ;  /* 0xfffffffc00f08947 */ /* 0x004fea000383ffff */
[----:B------:R-:W-:Y:S05]  /*8230*/  BRA `(.L_x_65) ;  /* 0xffffffb400e07947 */ /* 0x000fea000383ffff */
.L_x_69:
[----:B------:R-:W-:-:S07]  /*8240*/  MOV R0, UR4 ;  /* 0x0000000400007c02 */ /* 0x000fce0008000f00 */
.L_x_147:
[----:B--2---:R2:W4:Y:S02]  /*8250*/  SYNCS.PHASECHK.TRANS64.TRYWAIT P0, [R0+URZ], R2 ;  /* 0x00000002000075a7 */ /* 0x00452400080011ff */
[----:B----4-:R-:W-:Y:S05]  /*8260*/  @!P0 NANOSLEEP.SYNCS 0x989680 ;  /* 0x009896800000895d */ /* 0x010fea0003900000 */
[----:B------:R-:W4:Y:S02]  /*8270*/  @!P0 SYNCS.PHASECHK.TRANS64 P0, [R0+URZ], R2 ;  /* 0x00000002000085a7 */ /* 0x000f2400080010ff */
[----:B----4-:R-:W-:Y:S05]  /*8280*/  @!P0 BRA `(.L_x_147) ;  /* 0xfffffffc00f08947 */ /* 0x010fea000383ffff */
[----:B------:R-:W-:Y:S05]  /*8290*/  BRA `(.L_x_148) ;  /* 0xffffffbc000c7947 */ /* 0x000fea000383ffff */
.L_x_70:
[----:B------:R-:W-:-:S07]  /*82a0*/  MOV R0, UR5 ;  /* 0x0000000500007c02 */ /* 0x000fce0008000f00 */
.L_x_149:
[----:B-1----:R1:W2:Y:S02]  /*82b0*/  SYNCS.PHASECHK.TRANS64.TRYWAIT P0, [R0+URZ], R3 ;  /* 0x00000003000075a7 */ /* 0x0022a400080011ff */
[----:B--2---:R-:W-:Y:S05]  /*82c0*/  @!P0 NANOSLEEP.SYNCS 0x989680 ;  /* 0x009896800000895d */ /* 0x004fea0003900000 */
[----:B------:R-:W2:Y:S02]  /*82d0*/  @!P0 SYNCS.PHASECHK.TRANS64 P0, [R0+URZ], R3 ;  /* 0x00000003000085a7 */ /* 0x000ea400080010ff */
[----:B--2---:R-:W-:Y:S05]  /*82e0*/  @!P0 BRA `(.L_x_149) ;  /* 0xfffffffc00f08947 */ /* 0x004fea000383ffff */
[----:B------:R-:W-:Y:S05]  /*82f0*/  BRA `(.L_x_150) ;  /* 0xffffffbc00187947 */ /* 0x000fea000383ffff */
.L_x_71:
[----:B------:R-:W-:-:S07]  /*8300*/  MOV R0, UR5 ;  /* 0x0000000500007c02 */ /* 0x000fce0008000f00 */
.L_x_151:
[----:B-1----:R1:W2:Y:S02]  /*8310*/  SYNCS.PHASECHK.TRANS64.TRYWAIT P0, [R0+URZ], R3 ;  /* 0x00000003000075a7 */ /* 0x0022a400080011ff */
[----:B--2---:R-:W-:Y:S05]  /*8320*/  @!P0 NANOSLEEP.SYNCS 0x989680 ;  /* 0x009896800000895d */ /* 0x004fea0003900000 */
[----:B------:R-:W2:Y:S02]  /*8330*/  @!P0 SYNCS.PHASECHK.TRANS64 P0, [R0+URZ], R3 ;  /* 0x00000003000085a7 */ /* 0x000ea400080010ff */
[----:B--2---:R-:W-:Y:S05]  /*8340*/  @!P0 BRA `(.L_x_151) ;  /* 0xfffffffc00f08947 */ /* 0x004fea000383ffff */
[----:B------:R-:W-:Y:S05]  /*8350*/  BRA `(.L_x_152) ;  /* 0xffffffbc00247947 */ /* 0x000fea000383ffff */
.L_x_72:
[----:B-1----:R-:W-:-:S07]  /*8360*/  MOV R0, UR4 ;  /* 0x0000000400007c02 */ /* 0x002fce0008000f00 */
.L_x_153:
[----:B-1----:R1:W2:Y:S02]  /*8370*/  SYNCS.PHASECHK.TRANS64.TRYWAIT P0, [R0+URZ], R2 ;  /* 0x00000002000075a7 */ /* 0x0022a400080011ff */
[----:B--2---:R-:W-:Y:S05]  /*8380*/  @!P0 NANOSLEEP.SYNCS 0x989680 ;  /* 0x009896800000895d */ /* 0x004fea0003900000 */
[----:B------:R-:W2:Y:S02]  /*8390*/  @!P0 SYNCS.PHASECHK.TRANS64 P0, [R0+URZ], R2 ;  /* 0x00000002000085a7 */ /* 0x000ea400080010ff */
[----:B--2---:R-:W-:Y:S05]  /*83a0*/  @!P0 BRA `(.L_x_153) ;  /* 0xfffffffc00f08947 */ /* 0x004fea000383ffff */
[----:B------:R-:W-:Y:S05]  /*83b0*/  BRA `(.L_x_154) ;  /* 0xffffffbc00307947 */ /* 0x000fea000383ffff */
.L_x_77:
[----:B---3--:R3:W1:Y:S02]  /*83c0*/  SYNCS.PHASECHK.TRANS64.TRYWAIT P0, [R12+URZ+0xa0], R0 ;  /* 0x0000a0000c0075a7 */ /* 0x00866400080011ff */
[----:B-1----:R-:W-:Y:S05]  /*83d0*/  @!P0 NANOSLEEP.SYNCS 0x989680 ;  /* 0x009896800000895d */ /* 0x002fea0003900000 */
[----:B------:R-:W1:Y:S02]  /*83e0*/  @!P0 SYNCS.PHASECHK.TRANS64 P0, [R12+URZ+0xa0], R0 ;  /* 0x0000a0000c0085a7 */ /* 0x000e6400080010ff */
[----:B-1----:R-:W-:Y:S05]  /*83f0*/  @!P0 BRA `(.L_x_77) ;  /* 0xfffffffc00f08947 */ /* 0x002fea000383ffff */
[----:B------:R-:W-:Y:S05]  /*8400*/  BRA `(.L_x_155) ;  /* 0xffffffc000407947 */ /* 0x000fea000383ffff */
.L_x_80:
[----:B-1----:R-:W-:Y:S07]  /*8410*/  MOV R0, UR24 ;  /* 0x0000001800007c02 */ /* 0x002fee0008000f00 */
.L_x_156:
[----:B-1----:R1:W2:Y:S02]  /*8420*/  SYNCS.PHASECHK.TRANS64.TRYWAIT P2, [R0+URZ+0x98], R6 ;  /* 0x00009806000075a7 */ /* 0x0022a400080411ff */
[----:B--2---:R-:W-:Y:S05]  /*8430*/  @!P2 NANOSLEEP.SYNCS 0x989680 ;  /* 0x009896800000a95d */ /* 0x004fea0003900000 */
[----:B------:R-:W2:Y:S02]  /*8440*/  @!P2 SYNCS.PHASECHK.TRANS64 P2, [R0+URZ+0x98], R6 ;  /* 0x000098060000a5a7 */ /* 0x000ea400080410ff */
[----:B--2---:R-:W-:Y:S05]  /*8450*/  @!P2 BRA `(.L_x_156) ;  /* 0xfffffffc00f0a947 */ /* 0x004fea000383ffff */
[----:B------:R-:W-:Y:S05]  /*8460*/  BRA `(.L_x_79) ;  /* 0xffffffc400a47947 */ /* 0x000fea000383ffff */
.L_x_83:
[----:B------:R-:W-:Y:S07]  /*8470*/  MOV R0, UR4 ;  /* 0x0000000400007c02 */ /* 0x000fee0008000f00 */
.L_x_157:
[----:B-1----:R1:W2:Y:S02]  /*8480*/  SYNCS.PHASECHK.TRANS64.TRYWAIT P0, [R0+URZ+0x78], R9 ;  /* 0x00007809000075a7 */ /* 0x0022a400080011ff */
[----:B--2---:R-:W-:Y:S05]  /*8490*/  @!P0 NANOSLEEP.SYNCS 0x989680 ;  /* 0x009896800000895d */ /* 0x004fea0003900000 */
[----:B------:R-:W2:Y:S02]  /*84a0*/  @!P0 SYNCS.PHASECHK.TRANS64 P0, [R0+URZ+0x78], R9 ;  /* 0x00007809000085a7 */ /* 0x000ea400080010ff */
[----:B--2---:R-:W-:Y:S05]  /*84b0*/  @!P0 BRA `(.L_x_157) ;  /* 0xfffffffc00f08947 */ /* 0x004fea000383ffff */
[----:B------:R-:W-:Y:S05]  /*84c0*/  BRA `(.L_x_158) ;  /* 0xffffffc800047947 */ /* 0x000fea000383ffff */
.L_x_84:
[----:B------:R-:W-:Y:S07]  /*84d0*/  MOV R6, UR5 ;  /* 0x0000000500067c02 */ /* 0x000fee0008000f00 */
.L_x_159:
[----:B-1----:R1:W2:Y:S02]  /*84e0*/  SYNCS.PHASECHK.TRANS64.TRYWAIT P0, [R6+URZ+0x78], R0 ;  /* 0x00007800060075a7 */ /* 0x0022a400080011ff */
[----:B--2---:R-:W-:Y:S05]  /*84f0*/  @!P0 NANOSLEEP.SYNCS 0x989680 ;  /* 0x009896800000895d */ /* 0x004fea0003900000 */
[----:B------:R-:W2:Y:S02]  /*8500*/  @!P0 SYNCS.PHASECHK.TRANS64 P0, [R6+URZ+0x78], R0 ;  /* 0x00007800060085a7 */ /* 0x000ea400080010ff */
[----:B--2---:R-:W-:Y:S05]  /*8510*/  @!P0 BRA `(.L_x_159) ;  /* 0xfffffffc00f08947 */ /* 0x004fea000383ffff */
[----:B------:R-:W-:Y:S05]  /*8520*/  BRA `(.L_x_160) ;  /* 0xffffffc800607947 */ /* 0x000fea000383ffff */
.L_x_86:
[----:B------:R-:W-:-:S07]  /*8530*/  MOV R0, UR4 ;  /* 0x0000000400007c02 */ /* 0x000fce0008000f00 */
.L_x_161:
[----:B-1----:R1:W2:Y:S02]  /*8540*/  SYNCS.PHASECHK.TRANS64.TRYWAIT P0, [R0+URZ], R2 ;  /* 0x00000002000075a7 */ /* 0x0022a400080011ff */
[----:B--2---:R-:W-:Y:S05]  /*8550*/  @!P0 NANOSLEEP.SYNCS 0x989680 ;  /* 0x009896800000895d */ /* 0x004fea0003900000 */
[----:B------:R-:W2:Y:S02]  /*8560*/  @!P0 SYNCS.PHASECHK.TRANS64 P0, [R0+URZ], R2 ;  /* 0x00000002000085a7 */ /* 0x000ea400080010ff */
[----:B--2---:R-:W-:Y:S05]  /*8570*/  @!P0 BRA `(.L_x_161) ;  /* 0xfffffffc00f08947 */ /* 0x004fea000383ffff */
[----:B------:R-:W-:Y:S05]  /*8580*/  BRA `(.L_x_162) ;  /* 0xffffffc800f07947 */ /* 0x000fea000383ffff */
.L_x_87:
[----:B------:R-:W-:-:S07]  /*8590*/  MOV R0, UR5 ;  /* 0x0000000500007c02 */ /* 0x000fce0008000f00 */
.L_x_163:
[----:B-1----:R1:W2:Y:S02]  /*85a0*/  SYNCS.PHASECHK.TRANS64.TRYWAIT P0, [R0+URZ], R2 ;  /* 0x00000002000075a7 */ /* 0x0022a400080011ff */
[----:B--2---:R-:W-:Y:S05]  /*85b0*/  @!P0 NANOSLEEP.SYNCS 0x989680 ;  /* 0x009896800000895d */ /* 0x004fea0003900000 */
[----:B------:R-:W2:Y:S02]  /*85c0*/  @!P0 SYNCS.PHASECHK.TRANS64 P0, [R0+URZ], R2 ;  /* 0x00000002000085a7 */ /* 0x000ea400080010ff */
[----:B--2---:R-:W-:Y:S05]  /*85d0*/  @!P0 BRA `(.L_x_163) ;  /* 0xfffffffc00f08947 */ /* 0x004fea000383ffff */
[----:B------:R-:W-:Y:S05]  /*85e0*/  BRA `(.L_x_164) ;  /* 0xffffffc800fc7947 */ /* 0x000fea000383ffff */
.L_x_89:
[----:B-1----:R1:W2:Y:S02]  /*85f0*/  SYNCS.PHASECHK.TRANS64.TRYWAIT P0, [R0+URZ+0xa0], R2 ;  /* 0x0000a002000075a7 */ /* 0x0022a400080011ff */
[----:B--2---:R-:W-:Y:S05]  /*8600*/  @!P0 NANOSLEEP.SYNCS 0x989680 ;  /* 0x009896800000895d */ /* 0x004fea0003900000 */
[----:B------:R-:W2:Y:S02]  /*8610*/  @!P0 SYNCS.PHASECHK.TRANS64 P0, [R0+URZ+0xa0], R2 ;  /* 0x0000a002000085a7 */ /* 0x000ea400080010ff */
[----:B--2---:R-:W-:Y:S05]  /*8620*/  @!P0 BRA `(.L_x_89) ;  /* 0xfffffffc00f08947 */ /* 0x004fea000383ffff */
[----:B------:R-:W-:Y:S05]  /*8630*/  BRA `(.L_x_165) ;  /* 0xffffffcc00ec7947 */ /* 0x000fea000383ffff */
.L_x_99:
[----:B-1----:R1:W3:Y:S02]  /*8640*/  SYNCS.PHASECHK.TRANS64.TRYWAIT P1, [R2+URZ+0x60], R0 ;  /* 0x00006000020075a7 */ /* 0x0022e400080211ff */
[----:B---3--:R-:W-:Y:S05]  /*8650*/  @!P1 NANOSLEEP.SYNCS 0x989680 ;  /* 0x009896800000995d */ /* 0x008fea0003900000 */
[----:B------:R-:W3:Y:S02]  /*8660*/  @!P1 SYNCS.PHASECHK.TRANS64 P1, [R2+URZ+0x60], R0 ;  /* 0x00006000020095a7 */ /* 0x000ee400080210ff */
[----:B---3--:R-:W-:Y:S05]  /*8670*/  @!P1 BRA `(.L_x_99) ;  /* 0xfffffffc00f09947 */ /* 0x008fea000383ffff */
[----:B------:R-:W-:Y:S05]  /*8680*/  BRA `(.L_x_98) ;  /* 0xffffffdc006c7947 */ /* 0x000fea000383ffff */
.L_x_101:
[----:B--2---:R2:W3:Y:S02]  /*8690*/  SYNCS.PHASECHK.TRANS64.TRYWAIT P0, [R71+URZ+0xc0], R3 ;  /* 0x0000c003470075a7 */ /* 0x0044e400080011ff */
[----:B---3--:R-:W-:Y:S05]  /*86a0*/  @!P0 NANOSLEEP.SYNCS 0x989680 ;  /* 0x009896800000895d */ /* 0x008fea0003900000 */
[----:B------:R-:W3:Y:S02]  /*86b0*/  @!P0 SYNCS.PHASECHK.TRANS64 P0, [R71+URZ+0xc0], R3 ;  /* 0x0000c003470085a7 */ /* 0x000ee400080010ff */
[----:B---3--:R-:W-:Y:S05]  /*86c0*/  @!P0 BRA `(.L_x_101) ;  /* 0xfffffffc00f08947 */ /* 0x008fea000383ffff */
[----:B------:R-:W-:Y:S05]  /*86d0*/  BRA `(.L_x_100) ;  /* 0xffffffdc00e47947 */ /* 0x000fea000383ffff */
.L_x_112:
[----:B-1----:R1:W2:Y:S02]  /*86e0*/  SYNCS.PHASECHK.TRANS64.TRYWAIT P0, [R2+URZ+0x60], R74 ;  /* 0x0000604a020075a7 */ /* 0x0022a400080011ff */
[----:B--2---:R-:W-:Y:S05]  /*86f0*/  @!P0 NANOSLEEP.SYNCS 0x989680 ;  /* 0x009896800000895d */ /* 0x004fea0003900000 */
[----:B------:R-:W2:Y:S02]  /*8700*/  @!P0 SYNCS.PHASECHK.TRANS64 P0, [R2+URZ+0x60], R74 ;  /* 0x0000604a020085a7 */ /* 0x000ea400080010ff */
[----:B--2---:R-:W-:Y:S05]  /*8710*/  @!P0 BRA `(.L_x_112) ;  /* 0xfffffffc00f08947 */ /* 0x004fea000383ffff */
[----:B------:R-:W-:Y:S05]  /*8720*/  BRA `(.L_x_111) ;  /* 0xffffffe800307947 */ /* 0x000fea000383ffff */
        .weak           $__internal_0_$__cuda_sm10x_tcgen05_guardrail_trap_col_being_dealloced_not_returned_by_alloc
        .type           $__internal_0_$__cuda_sm10x_tcgen05_guardrail_trap_col_being_dealloced_not_returned_by_alloc,@function
        .size           $__internal_0_$__cuda_sm10x_tcgen05_guardrail_trap_col_being_dealloced_not_returned_by_alloc,($__internal_1_$__cuda_sm10x_tcgen05_guardrail_trap_phase_invalid_during_alloc - $__internal_0_$__cuda_sm10x_tcgen05_guardrail_trap_col_being_dealloced_not_returned_by_alloc)
$__internal_0_$__cuda_sm10x_tcgen05_guardrail_trap_col_being_dealloced_not_returned_by_alloc:
[----:B------:R-:W-:Y:S05]  /*8730*/  BPT.TRAP 0x1 ;  /* 0x000000040000795c */ /* 0x000fea0000300000 */
[----:B------:R-:W-:-:S04]  /*8740*/  HFMA2 R3, -RZ, RZ, 0, 0 ;  /* 0x00000000ff037431 */ /* 0x000fc800000001ff */
[----:B------:R-:W-:Y:S05]  /*8750*/  RET.REL.NODEC R2 `(_ZN7cutlass13device_kernelINS_4gemm6kernel13GemmUniversalIN4cute5tupleIJiiiiEEENS1_10collective13CollectiveMmaINS1_35MainloopSm100TmaUmmaWarpSpecializedILi6ELi2ELi4ENS5_IJNS4_1CILi1EEENSA_ILi2EEESB_EEEEENS5_IJNSA_ILi64EEESF_SF_EEENS_10tfloat32_tENS5_IJlSB_lEEESH_SI_NS4_8TiledMMAINS4_8MMA_AtomIJNS4_17SM100_MMA_TF32_SSISH_SH_fLi64ELi64ELNS4_4UMMA5MajorE0ELSN_0ELNSM_7ScaleInE0ELSO_0EEEEEENS4_6LayoutINS5_IJSB_SB_SB_EEENS5_IJNSA_ILi0EEEST_ST_EEEEENS5_IJNS4_10UnderscoreESW_SW_EEEEENS4_23SM90_TMA_LOAD_MULTICASTENS4_14ComposedLayoutINS4_7SwizzleILi3ELi4ELi3EEENS4_18smem_ptr_flag_bitsILi32EEENSR_INS5_IJNSA_ILi8EEENSA_ILi32EEEEEENS5_IJS16_SB_EEEEEEEvNS4_8identityENS4_13SM90_TMA_LOADES1A_vS1B_EENS_8epilogue10collective18CollectiveEpilogueINS1E_23Sm100TmaWarpSpecializedILi3ELi2ELi16ELb1ELb0EEEJSG_NS5_IJNSR_ISF_SB_EENSR_IS16_SB_EEEEESH_SI_SH_SI_NS1E_6fusion15FusionCallbacksIS1I_NS1M_17LinearCombinationISH_fSH_fLNS_15FloatRoundStyleE2EEESG_S1L_JEEENS4_5SM1004TMEM4LOAD26SM100_TMEM_LOAD_16dp128b8xES1C_S1A_NS4_17SM75_U32x4_LDSM_NENS4_14SM90_TMA_STOREES1A_NS4_17SM90_U32x4_STSM_NENS4_39AutoVectorizingCopyWithAssumedAlignmentILi128EEEEEEvvEEEEvNT_6ParamsE) ;  /* 0xffffff7802287950 */ /* 0x000fea0003c3ffff */
        .weak           $__internal_1_$__cuda_sm10x_tcgen05_guardrail_trap_phase_invalid_during_alloc
        .type           $__internal_1_$__cuda_sm10x_tcgen05_guardrail_trap_phase_invalid_during_alloc,@function
        .size           $__internal_1_$__cuda_sm10x_tcgen05_guardrail_trap_phase_invalid_during_alloc,($__internal_2_$__cuda_sm10x_tcgen05_guardrail_trap_unallocated_columns_being_dealloced - $__internal_1_$__cuda_sm10x_tcgen05_guardrail_trap_phase_invalid_during_alloc)
$__internal_1_$__cuda_sm10x_tcgen05_guardrail_trap_phase_invalid_during_alloc:
[----:B------:R-:W-:Y:S05]  /*8760*/  BPT.TRAP 0x1 ;  /* 0x000000040000795c */ /* 0x000fea0000300000 */
[----:B------:R-:W-:-:S04]  /*8770*/  MOV R5, 0x0 ;  /* 0x0000000000057802 */ /* 0x000fc80000000f00 */
[----:B------:R-:W-:Y:S05]  /*8780*/  RET.REL.NODEC R4 `(_ZN7cutlass13device_kernelINS_4gemm6kernel13GemmUniversalIN4cute5tupleIJiiiiEEENS1_10collective13CollectiveMmaINS1_35MainloopSm100TmaUmmaWarpSpecializedILi6ELi2ELi4ENS5_IJNS4_1CILi1EEENSA_ILi2EEESB_EEEEENS5_IJNSA_ILi64EEESF_SF_EEENS_10tfloat32_tENS5_IJlSB_lEEESH_SI_NS4_8TiledMMAINS4_8MMA_AtomIJNS4_17SM100_MMA_TF32_SSISH_SH_fLi64ELi64ELNS4_4UMMA5MajorE0ELSN_0ELNSM_7ScaleInE0ELSO_0EEEEEENS4_6LayoutINS5_IJSB_SB_SB_EEENS5_IJNSA_ILi0EEEST_ST_EEEEENS5_IJNS4_10UnderscoreESW_SW_EEEEENS4_23SM90_TMA_LOAD_MULTICASTENS4_14ComposedLayoutINS4_7SwizzleILi3ELi4ELi3EEENS4_18smem_ptr_flag_bitsILi32EEENSR_INS5_IJNSA_ILi8EEENSA_ILi32EEEEEENS5_IJS16_SB_EEEEEEEvNS4_8identityENS4_13SM90_TMA_LOADES1A_vS1B_EENS_8epilogue10collective18CollectiveEpilogueINS1E_23Sm100TmaWarpSpecializedILi3ELi2ELi16ELb1ELb0EEEJSG_NS5_IJNSR_ISF_SB_EENSR_IS16_SB_EEEEESH_SI_SH_SI_NS1E_6fusion15FusionCallbacksIS1I_NS1M_17LinearCombinationISH_fSH_fLNS_15FloatRoundStyleE2EEESG_S1L_JEEENS4_5SM1004TMEM4LOAD26SM100_TMEM_LOAD_16dp128b8xES1C_S1A_NS4_17SM75_U32x4_LDSM_NENS4_14SM90_TMA_STOREES1A_NS4_17SM90_U32x4_STSM_NENS4_39AutoVectorizingCopyWithAssumedAlignmentILi128EEEEEEvvEEEEvNT_6ParamsE) ;  /* 0xffffff78041c7950 */ /* 0x000fea0003c3ffff */
        .weak           $__internal_2_$__cuda_sm10x_tcgen05_guardrail_trap_unallocated_columns_being_dealloced
        .type           $__internal_2_$__cuda_sm10x_tcgen05_guardrail_trap_unallocated_columns_being_dealloced,@function
        .size           $__internal_2_$__cuda_sm10x_tcgen05_guardrail_trap_unallocated_columns_being_dealloced,(.L_x_167 - $__internal_2_$__cuda_sm10x_tcgen05_guardrail_trap_unallocated_columns_being_dealloced)
$__internal_2_$__cuda_sm10x_tcgen05_guardrail_trap_unallocated_columns_being_dealloced:
[----:B------:R-:W-:Y:S05]  /*8790*/  BPT.TRAP 0x1 ;  /* 0x000000040000795c */ /* 0x000fea0000300000 */
[----:B------:R-:W-:-:S04]  /*87a0*/  HFMA2 R3, -RZ, RZ, 0, 0 ;  /* 0x00000000ff037431 */ /* 0x000fc800000001ff */
[----:B------:R-:W-:Y:S05]  /*87b0*/  RET.REL.NODEC R2 `(_ZN7cutlass13device_kernelINS_4gemm6kernel13GemmUniversalIN4cute5tupleIJiiiiEEENS1_10collective13CollectiveMmaINS1_35MainloopSm100TmaUmmaWarpSpecializedILi6ELi2ELi4ENS5_IJNS4_1CILi1EEENSA_ILi2EEESB_EEEEENS5_IJNSA_ILi64EEESF_SF_EEENS_10tfloat32_tENS5_IJlSB_lEEESH_SI_NS4_8TiledMMAINS4_8MMA_AtomIJNS4_17SM100_MMA_TF32_SSISH_SH_fLi64ELi64ELNS4_4UMMA5MajorE0ELSN_0ELNSM_7ScaleInE0ELSO_0EEEEEENS4_6LayoutINS5_IJSB_SB_SB_EEENS5_IJNSA_ILi0EEEST_ST_EEEEENS5_IJNS4_10UnderscoreESW_SW_EEEEENS4_23SM90_TMA_LOAD_MULTICASTENS4_14ComposedLayoutINS4_7SwizzleILi3ELi4ELi3EEENS4_18smem_ptr_flag_bitsILi32EEENSR_INS5_IJNSA_ILi8EEENSA_ILi32EEEEEENS5_IJS16_SB_EEEEEEEvNS4_8identityENS4_13SM90_TMA_LOADES1A_vS1B_EENS_8epilogue10collective18CollectiveEpilogueINS1E_23Sm100TmaWarpSpecializedILi3ELi2ELi16ELb1ELb0EEEJSG_NS5_IJNSR_ISF_SB_EENSR_IS16_SB_EEEEESH_SI_SH_SI_NS1E_6fusion15FusionCallbacksIS1I_NS1M_17LinearCombinationISH_fSH_fLNS_15FloatRoundStyleE2EEESG_S1L_JEEENS4_5SM1004TMEM4LOAD26SM100_TMEM_LOAD_16dp128b8xES1C_S1A_NS4_17SM75_U32x4_LDSM_NENS4_14SM90_TMA_STOREES1A_NS4_17SM90_U32x4_STSM_NENS4_39AutoVectorizingCopyWithAssumedAlignmentILi128EEEEEEvvEEEEvNT_6ParamsE) ;  /* 0xffffff7802107950 */ /* 0x000fea0003c3ffff */
.L_x_166:
[----:B------:R-:W-:-:S00]  /*87c0*/  BRA `(.L_x_166) ;  /* 0xfffffffc00fc7947 */ /* 0x000fc0000383ffff */
[----:B------:R-:W-:-:S00]  /*87d0*/  NOP ;  /* 0x0000000000007918 */ /* 0x000fc00000000000 */
        /* <DEDUP_REMOVED lines=10> */
.L_x_167:


//--------------------- .nv.global.init           --------------------------
	.section	.nv.global.init,"aw",@progbits
.nv.global.init:
	.type		$str$27,@object
	.size		$str$27,($str$28 - $str$27)
$str$27:
        /*0000*/ 	.byte	0x28, 0x61, 0x64, 0x64, 0x72, 0x65, 0x73, 0x73, 0x20, 0x26, 0x20, 0x6d, 0x61, 0x73, 0x6b, 0x29
        /*0010*/ 	.byte	0x20, 0x3d, 0x3d, 0x20, 0x30, 0x00
	.type		$str$28,@object
	.size		$str$28,($str$26 - $str$28)
$str$28:
        /*0016*/ 	.byte	0x2f, 0x74, 0x6d, 0x70, 0x2f, 0x63, 0x75, 0x74, 0x6c, 0x61, 0x73, 0x73, 0x5f, 0x73, 0x77, 0x65
        /*0026*/ 	.byte	0x65, 0x70, 0x5f, 0x73, 0x72, 0x63, 0x2f, 0x69, 0x6e, 0x63, 0x6c, 0x75, 0x64, 0x65, 0x2f, 0x63
        /*0036*/ 	.byte	0x75, 0x74, 0x65, 0x2f, 0x70, 0x6f, 0x69, 0x6e, 0x74, 0x65, 0x72, 0x5f, 0x66, 0x6c, 0x61, 0x67
        /*0046*/ 	.byte	0x67, 0x65, 0x64, 0x2e, 0x68, 0x70, 0x70, 0x00
	.type		$str$26,@object
	.size		$str$26,($str$25 - $str$26)
$str$26:
        /*004e*/ 	.byte	0x2f, 0x74, 0x6d, 0x70, 0x2f, 0x63, 0x75, 0x74, 0x6c, 0x61, 0x73, 0x73, 0x5f, 0x73, 0x77, 0x65
        /*005e*/ 	.byte	0x65, 0x70, 0x5f, 0x73, 0x72, 0x63, 0x2f, 0x69, 0x6e, 0x63, 0x6c, 0x75, 0x64, 0x65, 0x2f, 0x63
        /*006e*/ 	.byte	0x75, 0x74, 0x65, 0x2f, 0x61, 0x74, 0x6f, 0x6d, 0x2f, 0x63, 0x6f, 0x70, 0x79, 0x5f, 0x74, 0x72
        /*007e*/ 	.byte	0x61, 0x69, 0x74, 0x73, 0x5f, 0x73, 0x6d, 0x31, 0x30, 0x30, 0x2e, 0x68, 0x70, 0x70, 0x00
	.type		$str$25,@object
	.size		$str$25,(__unnamed_1 - $str$25)
$str$25:
        /*008d*/ 	.byte	0x28, 0x28, 0x75, 0x69, 0x6e, 0x74, 0x33, 0x32, 0x5f, 0x74, 0x28, 0x74, 0x68, 0x72, 0x65, 0x61
        /*009d*/ 	.byte	0x64, 0x49, 0x64, 0x78, 0x2e, 0x78, 0x29, 0x20, 0x2f, 0x20, 0x33, 0x32, 0x29, 0x20, 0x25, 0x20
        /*00ad*/ 	.byte	0x34, 0x29, 0x20, 0x3d, 0x3d, 0x20, 0x28, 0x28, 0x28, 0x74, 0x6d, 0x65, 0x6d, 0x5f, 0x61, 0x64
        /*00bd*/ 	.byte	0x64, 0x72, 0x20, 0x3e, 0x3e, 0x20, 0x31, 0x36, 0x29, 0x20, 0x2f, 0x20, 0x33, 0x32, 0x29, 0x20
        /*00cd*/ 	.byte	0x25, 0x20, 0x34, 0x29, 0x00
	.type		__unnamed_1,@object
	.size		__unnamed_1,(__unnamed_2 - __unnamed_1)
__unnamed_1:
        /*00d2*/ 	.byte	0x61, 0x75, 0x74, 0x6f, 0x20, 0x63, 0x75, 0x74, 0x65, 0x3a, 0x3a, 0x61, 0x73, 0x5f, 0x70, 0x6f
        /* <DEDUP_REMOVED lines=24> */
        /*0262*/ 	.byte	0x30, 0x34, 0x38, 0x3e, 0x3e, 0x3e, 0x3e, 0x5d, 0x00
	.type		__unnamed_2,@object
	.size		__unnamed_2,(.L_2 - __unnamed_2)
__unnamed_2:
        /* <DEDUP_REMOVED lines=45> */
        /*053b*/ 	.byte	0x3e, 0x3e, 0x3e, 0x5d, 0x00
.L_2:


//--------------------- .nv.shared._ZN7cutlass13device_kernelINS_4gemm6kernel13GemmUniversalIN4cute5tupleIJiiiiEEENS1_10collective13CollectiveMmaINS1_35MainloopSm100TmaUmmaWarpSpecializedILi6ELi2ELi4ENS5_IJNS4_1CILi1EEENSA_ILi2EEESB_EEEEENS5_IJNSA_ILi64EEESF_SF_EEENS_10tfloat32_tENS5_IJlSB_lEEESH_SI_NS4_8TiledMMAINS4_8MMA_AtomIJNS4_17SM100_MMA_TF32_SSISH_SH_fLi64ELi64ELNS4_4UMMA5MajorE0ELSN_0ELNSM_7ScaleInE0ELSO_0EEEEEENS4_6LayoutINS5_IJSB_SB_SB_EEENS5_IJNSA_ILi0EEEST_ST_EEEEENS5_IJNS4_10UnderscoreESW_SW_EEEEENS4_23SM90_TMA_LOAD_MULTICASTENS4_14ComposedLayoutINS4_7SwizzleILi3ELi4ELi3EEENS4_18smem_ptr_flag_bitsILi32EEENSR_INS5_IJNSA_ILi8EEENSA_ILi32EEEEEENS5_IJS16_SB_EEEEEEEvNS4_8identityENS4_13SM90_TMA_LOADES1A_vS1B_EENS_8epilogue10collective18CollectiveEpilogueINS1E_23Sm100TmaWarpSpecializedILi3ELi2ELi16ELb1ELb0EEEJSG_NS5_IJNSR_ISF_SB_EENSR_IS16_SB_EEEEESH_SI_SH_SI_NS1E_6fusion15FusionCallbacksIS1I_NS1M_17LinearCombinationISH_fSH_fLNS_15FloatRoundStyleE2EEESG_S1L_JEEENS4_5SM1004TMEM4LOAD26SM100_TMEM_LOAD_16dp128b8xES1C_S1A_NS4_17SM75_U32x4_LDSM_NENS4_14SM90_TMA_STOREES1A_NS4_17SM90_U32x4_STSM_NENS4_39AutoVectorizingCopyWithAssumedAlignmentILi128EEEEEEvvEEEEvNT_6ParamsE --------------------------
	.section	.nv.shared._ZN7cutlass13device_kernelINS_4gemm6kernel13GemmUniversalIN4cute5tupleIJiiiiEEENS1_10collective13CollectiveMmaINS1_35MainloopSm100TmaUmmaWarpSpecializedILi6ELi2ELi4ENS5_IJNS4_1CILi1EEENSA_ILi2EEESB_EEEEENS5_IJNSA_ILi64EEESF_SF_EEENS_10tfloat32_tENS5_IJlSB_lEEESH_SI_NS4_8TiledMMAINS4_8MMA_AtomIJNS4_17SM100_MMA_TF32_SSISH_SH_fLi64ELi64ELNS4_4UMMA5MajorE0ELSN_0ELNSM_7ScaleInE0ELSO_0EEEEEENS4_6LayoutINS5_IJSB_SB_SB_EEENS5_IJNSA_ILi0EEEST_ST_EEEEENS5_IJNS4_10UnderscoreESW_SW_EEEEENS4_23SM90_TMA_LOAD_MULTICASTENS4_14ComposedLayoutINS4_7SwizzleILi3ELi4ELi3EEENS4_18smem_ptr_flag_bitsILi32EEENSR_INS5_IJNSA_ILi8EEENSA_ILi32EEEEEENS5_IJS16_SB_EEEEEEEvNS4_8identityENS4_13SM90_TMA_LOADES1A_vS1B_EENS_8epilogue10collective18CollectiveEpilogueINS1E_23Sm100TmaWarpSpecializedILi3ELi2ELi16ELb1ELb0EEEJSG_NS5_IJNSR_ISF_SB_EENSR_IS16_SB_EEEEESH_SI_SH_SI_NS1E_6fusion15FusionCallbacksIS1I_NS1M_17LinearCombinationISH_fSH_fLNS_15FloatRoundStyleE2EEESG_S1L_JEEENS4_5SM1004TMEM4LOAD26SM100_TMEM_LOAD_16dp128b8xES1C_S1A_NS4_17SM75_U32x4_LDSM_NENS4_14SM90_TMA_STOREES1A_NS4_17SM90_U32x4_STSM_NENS4_39AutoVectorizingCopyWithAssumedAlignmentILi128EEEEEEvvEEEEvNT_6ParamsE,"aw",@nobits
	.sectionflags	@""
	.align	16
	.zero		1024


//--------------------- .nv.shared.reserved.0     --------------------------
	.section	.nv.shared.reserved.0,"aw",@nobits
	.weak		__nv_reservedSMEM_offset_0_alias
	.size		__nv_reservedSMEM_offset_0_alias, 0, 64
	.other		__nv_reservedSMEM_offset_0_alias,@"STO_CUDA_RESERVED_SHARED STV_DEFAULT"
__nv_reservedSMEM_offset_0_alias:
	.zero		0
.nv.shared.reserved.0:
	.zero		64
	.weak		__nv_reservedSMEM_tcgen05_partition
	.type		__nv_reservedSMEM_tcgen05_partition,@object
	.size		__nv_reservedSMEM_tcgen05_partition,(.L_0 - __nv_reservedSMEM_tcgen05_partition)
__nv_reservedSMEM_tcgen05_partition:
	.zero		32
.L_0:


//--------------------- .nv.global                --------------------------
	.section	.nv.global,"aw",@nobits
.nv.global:
	.type		_ZN40_INTERNAL_5e901d0f_4_k_cu_36ac26aa_334894cute1_E,@object
	.size		_ZN40_INTERNAL_5e901d0f_4_k_cu_36ac26aa_334894cute1_E,(_ZN40_INTERNAL_5e901d0f_4_k_cu_36ac26aa_334894cuda3std3__45__cpo6cbeginE - _ZN40_INTERNAL_5e901d0f_4_k_cu_36ac26aa_334894cute1_E)
_ZN40_INTERNAL_5e901d0f_4_k_cu_36ac26aa_334894cute1_E:
	.zero		1
	.type		_ZN40_INTERNAL_5e901d0f_4_k_cu_36ac26aa_334894cuda3std3__45__cpo6cbeginE,@object
	.size		_ZN40_INTERNAL_5e901d0f_4_k_cu_36ac26aa_334894cuda3std3__45__cpo6cbeginE,(_ZN40_INTERNAL_5e901d0f_4_k_cu_36ac26aa_334894cuda3std3__48in_placeE - _ZN40_INTERNAL_5e901d0f_4_k_cu_36ac26aa_334894cuda3std3__45__cpo6cbeginE)
_ZN40_INTERNAL_5e901d0f_4_k_cu_36ac26aa_334894cuda3std3__45__cpo6cbeginE:
	.zero		1
	.type		_ZN40_INTERNAL_5e901d0f_4_k_cu_36ac26aa_334894cuda3std3__48in_placeE,@object
	.size		_ZN40_INTERNAL_5e901d0f_4_k_cu_36ac26aa_334894cuda3std3__48in_placeE,(_ZN40_INTERNAL_5e901d0f_4_k_cu_36ac26aa_334894cuda3std6ranges3__45__cpo9iter_moveE - _ZN40_INTERNAL_5e901d0f_4_k_cu_36ac26aa_334894cuda3std3__48in_placeE)
_ZN40_INTERNAL_5e901d0f_4_k_cu_36ac26aa_334894cuda3std3__48in_placeE:
	.zero		1
	.type		_ZN40_INTERNAL_5e901d0f_4_k_cu_36ac26aa_334894cuda3std6ranges3__45__cpo9iter_moveE,@object
	.size		_ZN40_INTERNAL_5e901d0f_4_k_cu_36ac26aa_334894cuda3std6ranges3__45__cpo9iter_moveE,(_ZN40_INTERNAL_5e901d0f_4_k_cu_36ac26aa_334894cuda3std3__45__cpo5beginE - _ZN40_INTERNAL_5e901d0f_4_k_cu_36ac26aa_334894cuda3std6ranges3__45__cpo9iter_moveE)
_ZN40_INTERNAL_5e901d0f_4_k_cu_36ac26aa_334894cuda3std6ranges3__45__cpo9iter_moveE:
	.zero		1
	.type		_ZN40_INTERNAL_5e901d0f_4_k_cu_36ac26aa_334894cuda3std3__45__cpo5beginE,@object
	.size		_ZN40_INTERNAL_5e901d0f_4_k_cu_36ac26aa_334894cuda3std3__45__cpo5beginE,(_ZN40_INTERNAL_5e901d0f_4_k_cu_36ac26aa_334894cuda3std3__442_GLOBAL__N__5e901d0f_4_k_cu_36ac26aa_334896ignoreE - _ZN40_INTERNAL_5e901d0f_4_k_cu_36ac26aa_334894cuda3std3__45__cpo5beginE)
_ZN40_INTERNAL_5e901d0f_4_k_cu_36ac26aa_334894cuda3std3__45__cpo5beginE:
	.zero		1
	.type		_ZN40_INTERNAL_5e901d0f_4_k_cu_36ac26aa_334894cuda3std3__442_GLOBAL__N__5e901d0f_4_k_cu_36ac26aa_334896ignoreE,@object
	.size		_ZN40_INTERNAL_5e901d0f_4_k_cu_36ac26aa_334894cuda3std3__442_GLOBAL__N__5e901d0f_4_k_cu_36ac26aa_334896ignoreE,(_ZN40_INTERNAL_5e901d0f_4_k_cu_36ac26aa_334894cute7productE - _ZN40_INTERNAL_5e901d0f_4_k_cu_36ac26aa_334894cuda3std3__442_GLOBAL__N__5e901d0f_4_k_cu_36ac26aa_334896ignoreE)
_ZN40_INTERNAL_5e901d0f_4_k_cu_36ac26aa_334894cuda3std3__442_GLOBAL__N__5e901d0f_4_k_cu_36ac26aa_334896ignoreE:
	.zero		1
	.type		_ZN40_INTERNAL_5e901d0f_4_k_cu_36ac26aa_334894cute7productE,@object
	.size		_ZN40_INTERNAL_5e901d0f_4_k_cu_36ac26aa_334894cute7productE,(_ZN40_INTERNAL_5e901d0f_4_k_cu_36ac26aa_334894cuda3std3__45__cpo3endE - _ZN40_INTERNAL_5e901d0f_4_k_cu_36ac26aa_334894cute7productE)
_ZN40_INTERNAL_5e901d0f_4_k_cu_36ac26aa_334894cute7productE:
	.zero		1
	.type		_ZN40_INTERNAL_5e901d0f_4_k_cu_36ac26aa_334894cuda3std3__45__cpo3endE,@object
	.size		_ZN40_INTERNAL_5e901d0f_4_k_cu_36ac26aa_334894cuda3std3__45__cpo3endE,(_ZN40_INTERNAL_5e901d0f_4_k_cu_36ac26aa_334894cuda3std3__419piecewise_constructE - _ZN40_INTERNAL_5e901d0f_4_k_cu_36ac26aa_334894cuda3std3__45__cpo3endE)
_ZN40_INTERNAL_5e901d0f_4_k_cu_36ac26aa_334894cuda3std3__45__cpo3endE:
	.zero		1
	.type		_ZN40_INTERNAL_5e901d0f_4_k_cu_36ac26aa_334894cuda3std3__419piecewise_constructE,@object
	.size		_ZN40_INTERNAL_5e901d0f_4_k_cu_36ac26aa_334894cuda3std3__419piecewise_constructE,(_ZN40_INTERNAL_5e901d0f_4_k_cu_36ac26aa_334894cuda3std3__45__cpo4cendE - _ZN40_INTERNAL_5e901d0f_4_k_cu_36ac26aa_334894cuda3std3__419piecewise_constructE)
_ZN40_INTERNAL_5e901d0f_4_k_cu_36ac26aa_334894cuda3std3__419piecewise_constructE:
	.zero		1
	.type		_ZN40_INTERNAL_5e901d0f_4_k_cu_36ac26aa_334894cuda3std3__45__cpo4cendE,@object
	.size		_ZN40_INTERNAL_5e901d0f_4_k_cu_36ac26aa_334894cuda3std3__45__cpo4cendE,(_ZN40_INTERNAL_5e901d0f_4_k_cu_36ac26aa_334894cuda3std6ranges3__45__cpo4swapE - _ZN40_INTERNAL_5e901d0f_4_k_cu_36ac26aa_334894cuda3std3__45__cpo4cendE)
_ZN40_INTERNAL_5e901d0f_4_k_cu_36ac26aa_334894cuda3std3__45__cpo4cendE:
	.zero		1
	.type		_ZN40_INTERNAL_5e901d0f_4_k_cu_36ac26aa_334894cuda3std6ranges3__45__cpo4swapE,@object
	.size		_ZN40_INTERNAL_5e901d0f_4_k_cu_36ac26aa_334894cuda3std6ranges3__45__cpo4swapE,(.L_10 - _ZN40_INTERNAL_5e901d0f_4_k_cu_36ac26aa_334894cuda3std6ranges3__45__cpo4swapE)
_ZN40_INTERNAL_5e901d0f_4_k_cu_36ac26aa_334894cuda3std6ranges3__45__cpo4swapE:
	.zero		1
.L_10:


//--------------------- .nv.constant0._ZN7cutlass13device_kernelINS_4gemm6kernel13GemmUniversalIN4cute5tupleIJiiiiEEENS1_10collective13CollectiveMmaINS1_35MainloopSm100TmaUmmaWarpSpecializedILi6ELi2ELi4ENS5_IJNS4_1CILi1EEENSA_ILi2EEESB_EEEEENS5_IJNSA_ILi64EEESF_SF_EEENS_10tfloat32_tENS5_IJlSB_lEEESH_SI_NS4_8TiledMMAINS4_8MMA_AtomIJNS4_17SM100_MMA_TF32_SSISH_SH_fLi64ELi64ELNS4_4UMMA5MajorE0ELSN_0ELNSM_7ScaleInE0ELSO_0EEEEEENS4_6LayoutINS5_IJSB_SB_SB_EEENS5_IJNSA_ILi0EEEST_ST_EEEEENS5_IJNS4_10UnderscoreESW_SW_EEEEENS4_23SM90_TMA_LOAD_MULTICASTENS4_14ComposedLayoutINS4_7SwizzleILi3ELi4ELi3EEENS4_18smem_ptr_flag_bitsILi32EEENSR_INS5_IJNSA_ILi8EEENSA_ILi32EEEEEENS5_IJS16_SB_EEEEEEEvNS4_8identityENS4_13SM90_TMA_LOADES1A_vS1B_EENS_8epilogue10collective18CollectiveEpilogueINS1E_23Sm100TmaWarpSpecializedILi3ELi2ELi16ELb1ELb0EEEJSG_NS5_IJNSR_ISF_SB_EENSR_IS16_SB_EEEEESH_SI_SH_SI_NS1E_6fusion15FusionCallbacksIS1I_NS1M_17LinearCombinationISH_fSH_fLNS_15FloatRoundStyleE2EEESG_S1L_JEEENS4_5SM1004TMEM4LOAD26SM100_TMEM_LOAD_16dp128b8xES1C_S1A_NS4_17SM75_U32x4_LDSM_NENS4_14SM90_TMA_STOREES1A_NS4_17SM90_U32x4_STSM_NENS4_39AutoVectorizingCopyWithAssumedAlignmentILi128EEEEEEvvEEEEvNT_6ParamsE --------------------------
	.section	.nv.constant0._ZN7cutlass13device_kernelINS_4gemm6kernel13GemmUniversalIN4cute5tupleIJiiiiEEENS1_10collective13CollectiveMmaINS1_35MainloopSm100TmaUmmaWarpSpecializedILi6ELi2ELi4ENS5_IJNS4_1CILi1EEENSA_ILi2EEESB_EEEEENS5_IJNSA_ILi64EEESF_SF_EEENS_10tfloat32_tENS5_IJlSB_lEEESH_SI_NS4_8TiledMMAINS4_8MMA_AtomIJNS4_17SM100_MMA_TF32_SSISH_SH_fLi64ELi64ELNS4_4UMMA5MajorE0ELSN_0ELNSM_7ScaleInE0ELSO_0EEEEEENS4_6LayoutINS5_IJSB_SB_SB_EEENS5_IJNSA_ILi0EEEST_ST_EEEEENS5_IJNS4_10UnderscoreESW_SW_EEEEENS4_23SM90_TMA_LOAD_MULTICASTENS4_14ComposedLayoutINS4_7SwizzleILi3ELi4ELi3EEENS4_18smem_ptr_flag_bitsILi32EEENSR_INS5_IJNSA_ILi8EEENSA_ILi32EEEEEENS5_IJS16_SB_EEEEEEEvNS4_8identityENS4_13SM90_TMA_LOADES1A_vS1B_EENS_8epilogue10collective18CollectiveEpilogueINS1E_23Sm100TmaWarpSpecializedILi3ELi2ELi16ELb1ELb0EEEJSG_NS5_IJNSR_ISF_SB_EENSR_IS16_SB_EEEEESH_SI_SH_SI_NS1E_6fusion15FusionCallbacksIS1I_NS1M_17LinearCombinationISH_fSH_fLNS_15FloatRoundStyleE2EEESG_S1L_JEEENS4_5SM1004TMEM4LOAD26SM100_TMEM_LOAD_16dp128b8xES1C_S1A_NS4_17SM75_U32x4_LDSM_NENS4_14SM90_TMA_STOREES1A_NS4_17SM90_U32x4_STSM_NENS4_39AutoVectorizingCopyWithAssumedAlignmentILi128EEEEEEvvEEEEvNT_6ParamsE,"a",@progbits
	.sectionflags	@""
	.align	4
.nv.constant0._ZN7cutlass13device_kernelINS_4gemm6kernel13GemmUniversalIN4cute5tupleIJiiiiEEENS1_10collective13CollectiveMmaINS1_35MainloopSm100TmaUmmaWarpSpecializedILi6ELi2ELi4ENS5_IJNS4_1CILi1EEENSA_ILi2EEESB_EEEEENS5_IJNSA_ILi64EEESF_SF_EEENS_10tfloat32_tENS5_IJlSB_lEEESH_SI_NS4_8TiledMMAINS4_8MMA_AtomIJNS4_17SM100_MMA_TF32_SSISH_SH_fLi64ELi64ELNS4_4UMMA5MajorE0ELSN_0ELNSM_7ScaleInE0ELSO_0EEEEEENS4_6LayoutINS5_IJSB_SB_SB_EEENS5_IJNSA_ILi0EEEST_ST_EEEEENS5_IJNS4_10UnderscoreESW_SW_EEEEENS4_23SM90_TMA_LOAD_MULTICASTENS4_14ComposedLayoutINS4_7SwizzleILi3ELi4ELi3EEENS4_18smem_ptr_flag_bitsILi32EEENSR_INS5_IJNSA_ILi8EEENSA_ILi32EEEEEENS5_IJS16_SB_EEEEEEEvNS4_8identityENS4_13SM90_TMA_LOADES1A_vS1B_EENS_8epilogue10collective18CollectiveEpilogueINS1E_23Sm100TmaWarpSpecializedILi3ELi2ELi16ELb1ELb0EEEJSG_NS5_IJNSR_ISF_SB_EENSR_IS16_SB_EEEEESH_SI_SH_SI_NS1E_6fusion15FusionCallbacksIS1I_NS1M_17LinearCombinationISH_fSH_fLNS_15FloatRoundStyleE2EEESG_S1L_JEEENS4_5SM1004TMEM4LOAD26SM100_TMEM_LOAD_16dp128b8xES1C_S1A_NS4_17SM75_U32x4_LDSM_NENS4_14SM90_TMA_STOREES1A_NS4_17SM90_U32x4_STSM_NENS4_39AutoVectorizingCopyWithAssumedAlignmentILi128EEEEEEvvEEEEvNT_6ParamsE:
	.zero		2944


//--------------------- SYMBOLS --------------------------

	.type		.nv.reservedSmem.offset0,@object
	.size		.nv.reservedSmem.offset0,0x4
	.type		.nv.reservedSmem.cap,@object
	.size		.nv.reservedSmem.cap,0x4
	.type		__assertfail,@function
